//
// Generated by NVIDIA NVVM Compiler
//
// Compiler Build ID: CL-36424714
// Cuda compilation tools, release 13.0, V13.0.88
// Based on NVVM 20.0.0
//

.version 9.0
.target sm_100
.address_size 64

	// .globl	_Z22blocked_gpu_matrixmultPfS_S_S_iiib
// _ZZ22blocked_gpu_matrixmultPfS_S_S_iiibE5A_shr has been demoted
// _ZZ22blocked_gpu_matrixmultPfS_S_S_iiibE5B_shr has been demoted
// _ZZ17update_deltas_gpuPfS_iiS_iifE8actv_shr has been demoted
// _ZZ17update_deltas_gpuPfS_iiS_iifE9deriv_shr has been demoted

.visible .entry _Z22blocked_gpu_matrixmultPfS_S_S_iiib(
	.param .u64 .ptr .align 1 _Z22blocked_gpu_matrixmultPfS_S_S_iiib_param_0,
	.param .u64 .ptr .align 1 _Z22blocked_gpu_matrixmultPfS_S_S_iiib_param_1,
	.param .u64 .ptr .align 1 _Z22blocked_gpu_matrixmultPfS_S_S_iiib_param_2,
	.param .u64 .ptr .align 1 _Z22blocked_gpu_matrixmultPfS_S_S_iiib_param_3,
	.param .u32 _Z22blocked_gpu_matrixmultPfS_S_S_iiib_param_4,
	.param .u32 _Z22blocked_gpu_matrixmultPfS_S_S_iiib_param_5,
	.param .u32 _Z22blocked_gpu_matrixmultPfS_S_S_iiib_param_6,
	.param .u8 _Z22blocked_gpu_matrixmultPfS_S_S_iiib_param_7
)
{
	.reg .pred 	%p<31>;
	.reg .b16 	%rs<5>;
	.reg .b32 	%r<81>;
	.reg .b32 	%f<219>;
	.reg .b64 	%rd<22>;
	// demoted variable
	.shared .align 4 .b8 _ZZ22blocked_gpu_matrixmultPfS_S_S_iiibE5A_shr[4096];
	// demoted variable
	.shared .align 4 .b8 _ZZ22blocked_gpu_matrixmultPfS_S_S_iiibE5B_shr[4096];
	ld.param.u64 	%rd5, [_Z22blocked_gpu_matrixmultPfS_S_S_iiib_param_1];
	ld.param.u32 	%r39, [_Z22blocked_gpu_matrixmultPfS_S_S_iiib_param_4];
	ld.param.u32 	%r40, [_Z22blocked_gpu_matrixmultPfS_S_S_iiib_param_5];
	ld.param.u32 	%r41, [_Z22blocked_gpu_matrixmultPfS_S_S_iiib_param_6];
	ld.param.s8 	%rs1, [_Z22blocked_gpu_matrixmultPfS_S_S_iiib_param_7];
	cvta.to.global.u64 	%rd1, %rd5;
	mov.u32 	%r74, %tid.x;
	mov.u32 	%r73, %tid.y;
	mov.u32 	%r42, %ctaid.x;
	shl.b32 	%r43, %r42, 5;
	add.s32 	%r3, %r43, %r74;
	mov.u32 	%r44, %ctaid.y;
	shl.b32 	%r45, %r44, 5;
	add.s32 	%r4, %r45, %r73;
	setp.lt.s32 	%p2, %r41, 1;
	mov.f32 	%f217, 0f00000000;
	@%p2 bra 	$L__BB0_26;
	add.s32 	%r47, %r41, 31;
	shr.u32 	%r5, %r47, 5;
	setp.lt.s32 	%p3, %r4, %r39;
	mul.lo.s32 	%r6, %r41, %r4;
	shl.b32 	%r48, %r73, 7;
	mov.u32 	%r49, _ZZ22blocked_gpu_matrixmultPfS_S_S_iiibE5A_shr;
	add.s32 	%r7, %r49, %r48;
	shl.b32 	%r50, %r74, 2;
	add.s32 	%r8, %r7, %r50;
	setp.lt.s32 	%p4, %r3, %r40;
	mov.u32 	%r51, _ZZ22blocked_gpu_matrixmultPfS_S_S_iiibE5B_shr;
	add.s32 	%r11, %r51, %r50;
	add.s32 	%r9, %r11, %r48;
	and.pred  	%p1, %p3, %p4;
	and.b32  	%r10, %r41, 31;
	and.b32  	%r12, %r41, 15;
	and.b32  	%r13, %r41, 7;
	and.b32  	%r14, %r41, 16;
	and.b32  	%r15, %r41, 3;
	cvt.u16.u32 	%rs2, %r41;
	shr.u16 	%rs3, %rs2, 4;
	and.b16  	%rs4, %rs3, 1;
	mul.wide.u16 	%r52, %rs4, 16;
	neg.s32 	%r16, %r52;
	add.s32 	%r17, %r7, 32;
	add.s32 	%r18, %r11, 1024;
	mov.b32 	%r72, 0;
	mov.f32 	%f217, 0f00000000;
	not.pred 	%p13, %p1;
$L__BB0_2:
	setp.ge.s32 	%p5, %r4, %r39;
	setp.ge.s32 	%p6, %r74, %r41;
	or.pred  	%p7, %p5, %p6;
	@%p7 bra 	$L__BB0_4;
	ld.param.u64 	%rd19, [_Z22blocked_gpu_matrixmultPfS_S_S_iiib_param_0];
	add.s32 	%r53, %r74, %r6;
	cvta.to.global.u64 	%rd6, %rd19;
	mul.wide.u32 	%rd7, %r53, 4;
	add.s64 	%rd8, %rd6, %rd7;
	ld.global.f32 	%f20, [%rd8];
	st.shared.f32 	[%r8], %f20;
$L__BB0_4:
	setp.ge.s32 	%p8, %r3, %r40;
	setp.ge.s32 	%p9, %r73, %r41;
	or.pred  	%p10, %p8, %p9;
	@%p10 bra 	$L__BB0_10;
	setp.eq.s16 	%p11, %rs1, 0;
	@%p11 bra 	$L__BB0_9;
	setp.ne.s32 	%p12, %r73, 0;
	@%p12 bra 	$L__BB0_8;
	mov.b32 	%r56, 1065353216;
	st.shared.u32 	[%r9], %r56;
	bra.uni 	$L__BB0_10;
$L__BB0_8:
	add.s32 	%r54, %r73, -1;
	mad.lo.s32 	%r55, %r54, %r40, %r3;
	mul.wide.s32 	%rd9, %r55, 4;
	add.s64 	%rd10, %rd1, %rd9;
	ld.global.f32 	%f21, [%rd10];
	st.shared.f32 	[%r9], %f21;
	bra.uni 	$L__BB0_10;
$L__BB0_9:
	mad.lo.s32 	%r57, %r73, %r40, %r3;
	mul.wide.s32 	%rd11, %r57, 4;
	add.s64 	%rd12, %rd1, %rd11;
	ld.global.f32 	%f22, [%rd12];
	st.shared.f32 	[%r9], %f22;
$L__BB0_10:
	bar.sync 	0;
	@%p13 bra 	$L__BB0_25;
	setp.eq.s32 	%p14, %r10, 0;
	add.s32 	%r58, %r5, -1;
	setp.ne.s32 	%p15, %r72, %r58;
	or.pred  	%p16, %p14, %p15;
	@%p16 bra 	$L__BB0_30;
	setp.lt.u32 	%p17, %r10, 16;
	mov.b32 	%r79, 0;
	@%p17 bra 	$L__BB0_15;
	mov.u32 	%r75, %r18;
	mov.u32 	%r76, %r17;
	mov.u32 	%r77, %r16;
$L__BB0_14:
	.pragma "nounroll";
	ld.shared.f32 	%f119, [%r76+-32];
	ld.shared.f32 	%f120, [%r75+-1024];
	fma.rn.f32 	%f121, %f119, %f120, %f217;
	ld.shared.f32 	%f122, [%r76+-28];
	ld.shared.f32 	%f123, [%r75+-896];
	fma.rn.f32 	%f124, %f122, %f123, %f121;
	ld.shared.f32 	%f125, [%r76+-24];
	ld.shared.f32 	%f126, [%r75+-768];
	fma.rn.f32 	%f127, %f125, %f126, %f124;
	ld.shared.f32 	%f128, [%r76+-20];
	ld.shared.f32 	%f129, [%r75+-640];
	fma.rn.f32 	%f130, %f128, %f129, %f127;
	ld.shared.f32 	%f131, [%r76+-16];
	ld.shared.f32 	%f132, [%r75+-512];
	fma.rn.f32 	%f133, %f131, %f132, %f130;
	ld.shared.f32 	%f134, [%r76+-12];
	ld.shared.f32 	%f135, [%r75+-384];
	fma.rn.f32 	%f136, %f134, %f135, %f133;
	ld.shared.f32 	%f137, [%r76+-8];
	ld.shared.f32 	%f138, [%r75+-256];
	fma.rn.f32 	%f139, %f137, %f138, %f136;
	ld.shared.f32 	%f140, [%r76+-4];
	ld.shared.f32 	%f141, [%r75+-128];
	fma.rn.f32 	%f142, %f140, %f141, %f139;
	ld.shared.f32 	%f143, [%r76];
	ld.shared.f32 	%f144, [%r75];
	fma.rn.f32 	%f145, %f143, %f144, %f142;
	ld.shared.f32 	%f146, [%r76+4];
	ld.shared.f32 	%f147, [%r75+128];
	fma.rn.f32 	%f148, %f146, %f147, %f145;
	ld.shared.f32 	%f149, [%r76+8];
	ld.shared.f32 	%f150, [%r75+256];
	fma.rn.f32 	%f151, %f149, %f150, %f148;
	ld.shared.f32 	%f152, [%r76+12];
	ld.shared.f32 	%f153, [%r75+384];
	fma.rn.f32 	%f154, %f152, %f153, %f151;
	ld.shared.f32 	%f155, [%r76+16];
	ld.shared.f32 	%f156, [%r75+512];
	fma.rn.f32 	%f157, %f155, %f156, %f154;
	ld.shared.f32 	%f158, [%r76+20];
	ld.shared.f32 	%f159, [%r75+640];
	fma.rn.f32 	%f160, %f158, %f159, %f157;
	ld.shared.f32 	%f161, [%r76+24];
	ld.shared.f32 	%f162, [%r75+768];
	fma.rn.f32 	%f163, %f161, %f162, %f160;
	ld.shared.f32 	%f164, [%r76+28];
	ld.shared.f32 	%f165, [%r75+896];
	fma.rn.f32 	%f217, %f164, %f165, %f163;
	add.s32 	%r77, %r77, 16;
	add.s32 	%r76, %r76, 64;
	add.s32 	%r75, %r75, 2048;
	setp.eq.s32 	%p18, %r77, 0;
	mov.u32 	%r79, %r14;
	@%p18 bra 	$L__BB0_15;
	bra.uni 	$L__BB0_14;
$L__BB0_15:
	setp.eq.s32 	%p19, %r12, 0;
	@%p19 bra 	$L__BB0_25;
	add.s32 	%r60, %r12, -1;
	setp.lt.u32 	%p20, %r60, 7;
	@%p20 bra 	$L__BB0_18;
	shl.b32 	%r61, %r79, 2;
	add.s32 	%r62, %r7, %r61;
	ld.shared.f32 	%f167, [%r62];
	shl.b32 	%r63, %r79, 7;
	add.s32 	%r64, %r11, %r63;
	ld.shared.f32 	%f168, [%r64];
	fma.rn.f32 	%f169, %f167, %f168, %f217;
	ld.shared.f32 	%f170, [%r62+4];
	ld.shared.f32 	%f171, [%r64+128];
	fma.rn.f32 	%f172, %f170, %f171, %f169;
	ld.shared.f32 	%f173, [%r62+8];
	ld.shared.f32 	%f174, [%r64+256];
	fma.rn.f32 	%f175, %f173, %f174, %f172;
	ld.shared.f32 	%f176, [%r62+12];
	ld.shared.f32 	%f177, [%r64+384];
	fma.rn.f32 	%f178, %f176, %f177, %f175;
	ld.shared.f32 	%f179, [%r62+16];
	ld.shared.f32 	%f180, [%r64+512];
	fma.rn.f32 	%f181, %f179, %f180, %f178;
	ld.shared.f32 	%f182, [%r62+20];
	ld.shared.f32 	%f183, [%r64+640];
	fma.rn.f32 	%f184, %f182, %f183, %f181;
	ld.shared.f32 	%f185, [%r62+24];
	ld.shared.f32 	%f186, [%r64+768];
	fma.rn.f32 	%f187, %f185, %f186, %f184;
	ld.shared.f32 	%f188, [%r62+28];
	ld.shared.f32 	%f189, [%r64+896];
	fma.rn.f32 	%f217, %f188, %f189, %f187;
	add.s32 	%r79, %r79, 8;
$L__BB0_18:
	setp.eq.s32 	%p21, %r13, 0;
	@%p21 bra 	$L__BB0_25;
	add.s32 	%r65, %r13, -1;
	setp.lt.u32 	%p22, %r65, 3;
	@%p22 bra 	$L__BB0_21;
	shl.b32 	%r66, %r79, 2;
	add.s32 	%r67, %r7, %r66;
	ld.shared.f32 	%f191, [%r67];
	shl.b32 	%r68, %r79, 7;
	add.s32 	%r69, %r11, %r68;
	ld.shared.f32 	%f192, [%r69];
	fma.rn.f32 	%f193, %f191, %f192, %f217;
	ld.shared.f32 	%f194, [%r67+4];
	ld.shared.f32 	%f195, [%r69+128];
	fma.rn.f32 	%f196, %f194, %f195, %f193;
	ld.shared.f32 	%f197, [%r67+8];
	ld.shared.f32 	%f198, [%r69+256];
	fma.rn.f32 	%f199, %f197, %f198, %f196;
	ld.shared.f32 	%f200, [%r67+12];
	ld.shared.f32 	%f201, [%r69+384];
	fma.rn.f32 	%f217, %f200, %f201, %f199;
	add.s32 	%r79, %r79, 4;
$L__BB0_21:
	setp.eq.s32 	%p23, %r15, 0;
	@%p23 bra 	$L__BB0_25;
	setp.eq.s32 	%p24, %r15, 1;
	shl.b32 	%r70, %r79, 2;
	add.s32 	%r33, %r7, %r70;
	ld.shared.f32 	%f202, [%r33];
	shl.b32 	%r71, %r79, 7;
	add.s32 	%r34, %r11, %r71;
	ld.shared.f32 	%f203, [%r34];
	fma.rn.f32 	%f217, %f202, %f203, %f217;
	@%p24 bra 	$L__BB0_25;
	setp.eq.s32 	%p25, %r15, 2;
	ld.shared.f32 	%f204, [%r33+4];
	ld.shared.f32 	%f205, [%r34+128];
	fma.rn.f32 	%f217, %f204, %f205, %f217;
	@%p25 bra 	$L__BB0_25;
	ld.shared.f32 	%f206, [%r33+8];
	ld.shared.f32 	%f207, [%r34+256];
	fma.rn.f32 	%f217, %f206, %f207, %f217;
$L__BB0_25:
	bar.sync 	0;
	add.s32 	%r74, %r74, 32;
	add.s32 	%r73, %r73, 32;
	add.s32 	%r72, %r72, 1;
	setp.ne.s32 	%p26, %r72, %r5;
	@%p26 bra 	$L__BB0_2;
$L__BB0_26:
	setp.ge.s32 	%p27, %r4, %r39;
	setp.ge.s32 	%p28, %r3, %r40;
	or.pred  	%p29, %p27, %p28;
	@%p29 bra 	$L__BB0_29;
	ld.param.u64 	%rd20, [_Z22blocked_gpu_matrixmultPfS_S_S_iiib_param_2];
	mad.lo.s32 	%r38, %r40, %r4, %r3;
	cvta.to.global.u64 	%rd13, %rd20;
	mul.wide.s32 	%rd14, %r38, 4;
	add.s64 	%rd15, %rd13, %rd14;
	st.global.f32 	[%rd15], %f217;
	setp.eq.s16 	%p30, %rs1, 0;
	@%p30 bra 	$L__BB0_29;
	ld.param.u64 	%rd21, [_Z22blocked_gpu_matrixmultPfS_S_S_iiib_param_3];
	max.f32 	%f208, %f217, 0f00000000;
	cvta.to.global.u64 	%rd16, %rd21;
	add.s64 	%rd18, %rd16, %rd14;
	st.global.f32 	[%rd18], %f208;
$L__BB0_29:
	ret;
$L__BB0_30:
	ld.shared.f32 	%f23, [%r7];
	ld.shared.f32 	%f24, [%r11];
	fma.rn.f32 	%f25, %f23, %f24, %f217;
	ld.shared.f32 	%f26, [%r7+4];
	ld.shared.f32 	%f27, [%r11+128];
	fma.rn.f32 	%f28, %f26, %f27, %f25;
	ld.shared.f32 	%f29, [%r7+8];
	ld.shared.f32 	%f30, [%r11+256];
	fma.rn.f32 	%f31, %f29, %f30, %f28;
	ld.shared.f32 	%f32, [%r7+12];
	ld.shared.f32 	%f33, [%r11+384];
	fma.rn.f32 	%f34, %f32, %f33, %f31;
	ld.shared.f32 	%f35, [%r7+16];
	ld.shared.f32 	%f36, [%r11+512];
	fma.rn.f32 	%f37, %f35, %f36, %f34;
	ld.shared.f32 	%f38, [%r7+20];
	ld.shared.f32 	%f39, [%r11+640];
	fma.rn.f32 	%f40, %f38, %f39, %f37;
	ld.shared.f32 	%f41, [%r7+24];
	ld.shared.f32 	%f42, [%r11+768];
	fma.rn.f32 	%f43, %f41, %f42, %f40;
	ld.shared.f32 	%f44, [%r7+28];
	ld.shared.f32 	%f45, [%r11+896];
	fma.rn.f32 	%f46, %f44, %f45, %f43;
	ld.shared.f32 	%f47, [%r7+32];
	ld.shared.f32 	%f48, [%r11+1024];
	fma.rn.f32 	%f49, %f47, %f48, %f46;
	ld.shared.f32 	%f50, [%r7+36];
	ld.shared.f32 	%f51, [%r11+1152];
	fma.rn.f32 	%f52, %f50, %f51, %f49;
	ld.shared.f32 	%f53, [%r7+40];
	ld.shared.f32 	%f54, [%r11+1280];
	fma.rn.f32 	%f55, %f53, %f54, %f52;
	ld.shared.f32 	%f56, [%r7+44];
	ld.shared.f32 	%f57, [%r11+1408];
	fma.rn.f32 	%f58, %f56, %f57, %f55;
	ld.shared.f32 	%f59, [%r7+48];
	ld.shared.f32 	%f60, [%r11+1536];
	fma.rn.f32 	%f61, %f59, %f60, %f58;
	ld.shared.f32 	%f62, [%r7+52];
	ld.shared.f32 	%f63, [%r11+1664];
	fma.rn.f32 	%f64, %f62, %f63, %f61;
	ld.shared.f32 	%f65, [%r7+56];
	ld.shared.f32 	%f66, [%r11+1792];
	fma.rn.f32 	%f67, %f65, %f66, %f64;
	ld.shared.f32 	%f68, [%r7+60];
	ld.shared.f32 	%f69, [%r11+1920];
	fma.rn.f32 	%f70, %f68, %f69, %f67;
	ld.shared.f32 	%f71, [%r7+64];
	ld.shared.f32 	%f72, [%r11+2048];
	fma.rn.f32 	%f73, %f71, %f72, %f70;
	ld.shared.f32 	%f74, [%r7+68];
	ld.shared.f32 	%f75, [%r11+2176];
	fma.rn.f32 	%f76, %f74, %f75, %f73;
	ld.shared.f32 	%f77, [%r7+72];
	ld.shared.f32 	%f78, [%r11+2304];
	fma.rn.f32 	%f79, %f77, %f78, %f76;
	ld.shared.f32 	%f80, [%r7+76];
	ld.shared.f32 	%f81, [%r11+2432];
	fma.rn.f32 	%f82, %f80, %f81, %f79;
	ld.shared.f32 	%f83, [%r7+80];
	ld.shared.f32 	%f84, [%r11+2560];
	fma.rn.f32 	%f85, %f83, %f84, %f82;
	ld.shared.f32 	%f86, [%r7+84];
	ld.shared.f32 	%f87, [%r11+2688];
	fma.rn.f32 	%f88, %f86, %f87, %f85;
	ld.shared.f32 	%f89, [%r7+88];
	ld.shared.f32 	%f90, [%r11+2816];
	fma.rn.f32 	%f91, %f89, %f90, %f88;
	ld.shared.f32 	%f92, [%r7+92];
	ld.shared.f32 	%f93, [%r11+2944];
	fma.rn.f32 	%f94, %f92, %f93, %f91;
	ld.shared.f32 	%f95, [%r7+96];
	ld.shared.f32 	%f96, [%r11+3072];
	fma.rn.f32 	%f97, %f95, %f96, %f94;
	ld.shared.f32 	%f98, [%r7+100];
	ld.shared.f32 	%f99, [%r11+3200];
	fma.rn.f32 	%f100, %f98, %f99, %f97;
	ld.shared.f32 	%f101, [%r7+104];
	ld.shared.f32 	%f102, [%r11+3328];
	fma.rn.f32 	%f103, %f101, %f102, %f100;
	ld.shared.f32 	%f104, [%r7+108];
	ld.shared.f32 	%f105, [%r11+3456];
	fma.rn.f32 	%f106, %f104, %f105, %f103;
	ld.shared.f32 	%f107, [%r7+112];
	ld.shared.f32 	%f108, [%r11+3584];
	fma.rn.f32 	%f109, %f107, %f108, %f106;
	ld.shared.f32 	%f110, [%r7+116];
	ld.shared.f32 	%f111, [%r11+3712];
	fma.rn.f32 	%f112, %f110, %f111, %f109;
	ld.shared.f32 	%f113, [%r7+120];
	ld.shared.f32 	%f114, [%r11+3840];
	fma.rn.f32 	%f115, %f113, %f114, %f112;
	ld.shared.f32 	%f116, [%r7+124];
	ld.shared.f32 	%f117, [%r11+3968];
	fma.rn.f32 	%f217, %f116, %f117, %f115;
	bra.uni 	$L__BB0_25;

}
	// .globl	_Z21calc_max_output_layerPfiiS_
.visible .entry _Z21calc_max_output_layerPfiiS_(
	.param .u64 .ptr .align 1 _Z21calc_max_output_layerPfiiS__param_0,
	.param .u32 _Z21calc_max_output_layerPfiiS__param_1,
	.param .u32 _Z21calc_max_output_layerPfiiS__param_2,
	.param .u64 .ptr .align 1 _Z21calc_max_output_layerPfiiS__param_3
)
{
	.reg .pred 	%p<5>;
	.reg .b32 	%r<17>;
	.reg .b32 	%f<4>;
	.reg .b64 	%rd<9>;

	ld.param.u64 	%rd2, [_Z21calc_max_output_layerPfiiS__param_0];
	ld.param.u32 	%r7, [_Z21calc_max_output_layerPfiiS__param_1];
	ld.param.u32 	%r6, [_Z21calc_max_output_layerPfiiS__param_2];
	ld.param.u64 	%rd3, [_Z21calc_max_output_layerPfiiS__param_3];
	mov.u32 	%r8, %tid.x;
	mov.u32 	%r9, %ctaid.x;
	shl.b32 	%r10, %r9, 5;
	add.s32 	%r1, %r10, %r8;
	mov.u32 	%r11, %tid.y;
	mov.u32 	%r12, %ctaid.y;
	shl.b32 	%r13, %r12, 5;
	add.s32 	%r2, %r13, %r11;
	setp.ge.s32 	%p1, %r2, %r7;
	setp.ge.s32 	%p2, %r1, %r6;
	or.pred  	%p3, %p1, %p2;
	@%p3 bra 	$L__BB1_3;
	cvta.to.global.u64 	%rd4, %rd2;
	cvta.to.global.u64 	%rd5, %rd3;
	mul.wide.s32 	%rd6, %r1, 4;
	add.s64 	%rd1, %rd5, %rd6;
	mad.lo.s32 	%r14, %r6, %r2, %r1;
	mul.wide.s32 	%rd7, %r14, 4;
	add.s64 	%rd8, %rd4, %rd7;
	ld.global.f32 	%f1, [%rd8];
	ld.global.u32 	%r16, [%rd1];
$L__BB1_2:
	mov.b32 	%f2, %r16;
	max.f32 	%f3, %f1, %f2;
	mov.b32 	%r15, %f3;
	atom.relaxed.global.cas.b32 	%r5, [%rd1], %r16, %r15;
	setp.ne.s32 	%p4, %r16, %r5;
	mov.u32 	%r16, %r5;
	@%p4 bra 	$L__BB1_2;
$L__BB1_3:
	ret;

}
	// .globl	_Z21calc_sum_output_layerPfiiS_S_
.visible .entry _Z21calc_sum_output_layerPfiiS_S_(
	.param .u64 .ptr .align 1 _Z21calc_sum_output_layerPfiiS_S__param_0,
	.param .u32 _Z21calc_sum_output_layerPfiiS_S__param_1,
	.param .u32 _Z21calc_sum_output_layerPfiiS_S__param_2,
	.param .u64 .ptr .align 1 _Z21calc_sum_output_layerPfiiS_S__param_3,
	.param .u64 .ptr .align 1 _Z21calc_sum_output_layerPfiiS_S__param_4
)
{
	.reg .pred 	%p<4>;
	.reg .b32 	%r<14>;
	.reg .b32 	%f<17>;
	.reg .b64 	%rd<12>;

	ld.param.u64 	%rd1, [_Z21calc_sum_output_layerPfiiS_S__param_0];
	ld.param.u32 	%r4, [_Z21calc_sum_output_layerPfiiS_S__param_1];
	ld.param.u32 	%r3, [_Z21calc_sum_output_layerPfiiS_S__param_2];
	ld.param.u64 	%rd2, [_Z21calc_sum_output_layerPfiiS_S__param_3];
	ld.param.u64 	%rd3, [_Z21calc_sum_output_layerPfiiS_S__param_4];
	mov.u32 	%r5, %tid.x;
	mov.u32 	%r6, %ctaid.x;
	shl.b32 	%r7, %r6, 5;
	add.s32 	%r1, %r7, %r5;
	mov.u32 	%r8, %tid.y;
	mov.u32 	%r9, %ctaid.y;
	shl.b32 	%r10, %r9, 5;
	add.s32 	%r2, %r10, %r8;
	setp.ge.s32 	%p1, %r2, %r4;
	setp.ge.s32 	%p2, %r1, %r3;
	or.pred  	%p3, %p1, %p2;
	@%p3 bra 	$L__BB2_2;
	cvta.to.global.u64 	%rd4, %rd1;
	cvta.to.global.u64 	%rd5, %rd2;
	cvta.to.global.u64 	%rd6, %rd3;
	mul.wide.s32 	%rd7, %r1, 4;
	add.s64 	%rd8, %rd6, %rd7;
	mad.lo.s32 	%r11, %r3, %r2, %r1;
	mul.wide.s32 	%rd9, %r11, 4;
	add.s64 	%rd10, %rd4, %rd9;
	ld.global.f32 	%f1, [%rd10];
	add.s64 	%rd11, %rd5, %rd7;
	ld.global.f32 	%f2, [%rd11];
	sub.f32 	%f3, %f1, %f2;
	fma.rn.f32 	%f4, %f3, 0f3BBB989D, 0f3F000000;
	cvt.sat.f32.f32 	%f5, %f4;
	mov.f32 	%f6, 0f4B400001;
	mov.f32 	%f7, 0f437C0000;
	fma.rm.f32 	%f8, %f5, %f7, %f6;
	add.f32 	%f9, %f8, 0fCB40007F;
	neg.f32 	%f10, %f9;
	fma.rn.f32 	%f11, %f3, 0f3FB8AA3B, %f10;
	fma.rn.f32 	%f12, %f3, 0f32A57060, %f11;
	mov.b32 	%r12, %f8;
	shl.b32 	%r13, %r12, 23;
	mov.b32 	%f13, %r13;
	ex2.approx.ftz.f32 	%f14, %f12;
	mul.f32 	%f15, %f14, %f13;
	atom.global.add.f32 	%f16, [%rd8], %f15;
$L__BB2_2:
	ret;

}
	// .globl	_Z20softmax_output_layerPfS_iiS_S_
.visible .entry _Z20softmax_output_layerPfS_iiS_S_(
	.param .u64 .ptr .align 1 _Z20softmax_output_layerPfS_iiS_S__param_0,
	.param .u64 .ptr .align 1 _Z20softmax_output_layerPfS_iiS_S__param_1,
	.param .u32 _Z20softmax_output_layerPfS_iiS_S__param_2,
	.param .u32 _Z20softmax_output_layerPfS_iiS_S__param_3,
	.param .u64 .ptr .align 1 _Z20softmax_output_layerPfS_iiS_S__param_4,
	.param .u64 .ptr .align 1 _Z20softmax_output_layerPfS_iiS_S__param_5
)
{
	.reg .pred 	%p<7>;
	.reg .b32 	%r<18>;
	.reg .b32 	%f<39>;
	.reg .b64 	%rd<15>;

	ld.param.u64 	%rd1, [_Z20softmax_output_layerPfS_iiS_S__param_0];
	ld.param.u64 	%rd2, [_Z20softmax_output_layerPfS_iiS_S__param_1];
	ld.param.u32 	%r4, [_Z20softmax_output_layerPfS_iiS_S__param_2];
	ld.param.u32 	%r3, [_Z20softmax_output_layerPfS_iiS_S__param_3];
	ld.param.u64 	%rd3, [_Z20softmax_output_layerPfS_iiS_S__param_4];
	ld.param.u64 	%rd4, [_Z20softmax_output_layerPfS_iiS_S__param_5];
	mov.u32 	%r5, %tid.x;
	mov.u32 	%r6, %ctaid.x;
	shl.b32 	%r7, %r6, 5;
	add.s32 	%r1, %r7, %r5;
	mov.u32 	%r8, %tid.y;
	mov.u32 	%r9, %ctaid.y;
	shl.b32 	%r10, %r9, 5;
	add.s32 	%r2, %r10, %r8;
	setp.ge.s32 	%p1, %r2, %r4;
	setp.ge.s32 	%p2, %r1, %r3;
	or.pred  	%p3, %p1, %p2;
	@%p3 bra 	$L__BB3_2;
	cvta.to.global.u64 	%rd5, %rd1;
	cvta.to.global.u64 	%rd6, %rd3;
	cvta.to.global.u64 	%rd7, %rd4;
	cvta.to.global.u64 	%rd8, %rd2;
	mad.lo.s32 	%r11, %r3, %r2, %r1;
	mul.wide.s32 	%rd9, %r11, 4;
	add.s64 	%rd10, %rd5, %rd9;
	ld.global.f32 	%f1, [%rd10];
	mul.wide.s32 	%rd11, %r1, 4;
	add.s64 	%rd12, %rd6, %rd11;
	ld.global.f32 	%f2, [%rd12];
	sub.f32 	%f3, %f1, %f2;
	add.s64 	%rd13, %rd7, %rd11;
	ld.global.f32 	%f4, [%rd13];
	setp.lt.f32 	%p4, %f4, 0f00800000;
	mul.f32 	%f5, %f4, 0f4B000000;
	selp.f32 	%f6, %f5, %f4, %p4;
	selp.f32 	%f7, 0fC1B80000, 0f00000000, %p4;
	mov.b32 	%r12, %f6;
	add.s32 	%r13, %r12, -1059760811;
	and.b32  	%r14, %r13, -8388608;
	sub.s32 	%r15, %r12, %r14;
	mov.b32 	%f8, %r15;
	cvt.rn.f32.s32 	%f9, %r14;
	fma.rn.f32 	%f10, %f9, 0f34000000, %f7;
	add.f32 	%f11, %f8, 0fBF800000;
	fma.rn.f32 	%f12, %f11, 0fBE055027, 0f3E1039F6;
	fma.rn.f32 	%f13, %f12, %f11, 0fBDF8CDCC;
	fma.rn.f32 	%f14, %f13, %f11, 0f3E0F2955;
	fma.rn.f32 	%f15, %f14, %f11, 0fBE2AD8B9;
	fma.rn.f32 	%f16, %f15, %f11, 0f3E4CED0B;
	fma.rn.f32 	%f17, %f16, %f11, 0fBE7FFF22;
	fma.rn.f32 	%f18, %f17, %f11, 0f3EAAAA78;
	fma.rn.f32 	%f19, %f18, %f11, 0fBF000000;
	mul.f32 	%f20, %f11, %f19;
	fma.rn.f32 	%f21, %f20, %f11, %f11;
	fma.rn.f32 	%f22, %f10, 0f3F317218, %f21;
	setp.gt.u32 	%p5, %r12, 2139095039;
	fma.rn.f32 	%f23, %f6, 0f7F800000, 0f7F800000;
	selp.f32 	%f24, %f23, %f22, %p5;
	setp.eq.f32 	%p6, %f6, 0f00000000;
	selp.f32 	%f25, 0fFF800000, %f24, %p6;
	sub.f32 	%f26, %f3, %f25;
	fma.rn.f32 	%f27, %f26, 0f3BBB989D, 0f3F000000;
	cvt.sat.f32.f32 	%f28, %f27;
	mov.f32 	%f29, 0f4B400001;
	mov.f32 	%f30, 0f437C0000;
	fma.rm.f32 	%f31, %f28, %f30, %f29;
	add.f32 	%f32, %f31, 0fCB40007F;
	neg.f32 	%f33, %f32;
	fma.rn.f32 	%f34, %f26, 0f3FB8AA3B, %f33;
	fma.rn.f32 	%f35, %f26, 0f32A57060, %f34;
	mov.b32 	%r16, %f31;
	shl.b32 	%r17, %r16, 23;
	mov.b32 	%f36, %r17;
	ex2.approx.ftz.f32 	%f37, %f35;
	mul.f32 	%f38, %f37, %f36;
	add.s64 	%rd14, %rd8, %rd9;
	st.global.f32 	[%rd14], %f38;
$L__BB3_2:
	ret;

}
	// .globl	_Z25crossentropy_output_layerPfiiS_S_
.visible .entry _Z25crossentropy_output_layerPfiiS_S_(
	.param .u64 .ptr .align 1 _Z25crossentropy_output_layerPfiiS_S__param_0,
	.param .u32 _Z25crossentropy_output_layerPfiiS_S__param_1,
	.param .u32 _Z25crossentropy_output_layerPfiiS_S__param_2,
	.param .u64 .ptr .align 1 _Z25crossentropy_output_layerPfiiS_S__param_3,
	.param .u64 .ptr .align 1 _Z25crossentropy_output_layerPfiiS_S__param_4
)
{
	.reg .pred 	%p<7>;
	.reg .b32 	%r<16>;
	.reg .b32 	%f<27>;
	.reg .b64 	%rd<12>;

	ld.param.u64 	%rd1, [_Z25crossentropy_output_layerPfiiS_S__param_0];
	ld.param.u32 	%r4, [_Z25crossentropy_output_layerPfiiS_S__param_1];
	ld.param.u32 	%r3, [_Z25crossentropy_output_layerPfiiS_S__param_2];
	ld.param.u64 	%rd2, [_Z25crossentropy_output_layerPfiiS_S__param_3];
	ld.param.u64 	%rd3, [_Z25crossentropy_output_layerPfiiS_S__param_4];
	mov.u32 	%r5, %tid.x;
	mov.u32 	%r6, %ctaid.x;
	shl.b32 	%r7, %r6, 5;
	add.s32 	%r1, %r7, %r5;
	mov.u32 	%r8, %tid.y;
	mov.u32 	%r9, %ctaid.y;
	shl.b32 	%r10, %r9, 5;
	add.s32 	%r2, %r10, %r8;
	setp.ge.s32 	%p1, %r2, %r4;
	setp.ge.s32 	%p2, %r1, %r3;
	or.pred  	%p3, %p1, %p2;
	@%p3 bra 	$L__BB4_2;
	cvta.to.global.u64 	%rd4, %rd2;
	cvta.to.global.u64 	%rd5, %rd1;
	cvta.to.global.u64 	%rd6, %rd3;
	mul.wide.s32 	%rd7, %r1, 4;
	add.s64 	%rd8, %rd6, %rd7;
	mad.lo.s32 	%r11, %r3, %r2, %r1;
	mul.wide.s32 	%rd9, %r11, 4;
	add.s64 	%rd10, %rd4, %rd9;
	ld.global.f32 	%f1, [%rd10];
	neg.f32 	%f2, %f1;
	add.s64 	%rd11, %rd5, %rd9;
	ld.global.f32 	%f3, [%rd11];
	setp.lt.f32 	%p4, %f3, 0f00800000;
	mul.f32 	%f4, %f3, 0f4B000000;
	selp.f32 	%f5, %f4, %f3, %p4;
	selp.f32 	%f6, 0fC1B80000, 0f00000000, %p4;
	mov.b32 	%r12, %f5;
	add.s32 	%r13, %r12, -1059760811;
	and.b32  	%r14, %r13, -8388608;
	sub.s32 	%r15, %r12, %r14;
	mov.b32 	%f7, %r15;
	cvt.rn.f32.s32 	%f8, %r14;
	fma.rn.f32 	%f9, %f8, 0f34000000, %f6;
	add.f32 	%f10, %f7, 0fBF800000;
	fma.rn.f32 	%f11, %f10, 0fBE055027, 0f3E1039F6;
	fma.rn.f32 	%f12, %f11, %f10, 0fBDF8CDCC;
	fma.rn.f32 	%f13, %f12, %f10, 0f3E0F2955;
	fma.rn.f32 	%f14, %f13, %f10, 0fBE2AD8B9;
	fma.rn.f32 	%f15, %f14, %f10, 0f3E4CED0B;
	fma.rn.f32 	%f16, %f15, %f10, 0fBE7FFF22;
	fma.rn.f32 	%f17, %f16, %f10, 0f3EAAAA78;
	fma.rn.f32 	%f18, %f17, %f10, 0fBF000000;
	mul.f32 	%f19, %f10, %f18;
	fma.rn.f32 	%f20, %f19, %f10, %f10;
	fma.rn.f32 	%f21, %f9, 0f3F317218, %f20;
	setp.gt.u32 	%p5, %r12, 2139095039;
	fma.rn.f32 	%f22, %f5, 0f7F800000, 0f7F800000;
	selp.f32 	%f23, %f22, %f21, %p5;
	setp.eq.f32 	%p6, %f5, 0f00000000;
	selp.f32 	%f24, 0fFF800000, %f23, %p6;
	mul.f32 	%f25, %f24, %f2;
	atom.global.add.f32 	%f26, [%rd8], %f25;
$L__BB4_2:
	ret;

}
	// .globl	_Z17update_deltas_gpuPfS_iiS_iif
.visible .entry _Z17update_deltas_gpuPfS_iiS_iif(
	.param .u64 .ptr .align 1 _Z17update_deltas_gpuPfS_iiS_iif_param_0,
	.param .u64 .ptr .align 1 _Z17update_deltas_gpuPfS_iiS_iif_param_1,
	.param .u32 _Z17update_deltas_gpuPfS_iiS_iif_param_2,
	.param .u32 _Z17update_deltas_gpuPfS_iiS_iif_param_3,
	.param .u64 .ptr .align 1 _Z17update_deltas_gpuPfS_iiS_iif_param_4,
	.param .u32 _Z17update_deltas_gpuPfS_iiS_iif_param_5,
	.param .u32 _Z17update_deltas_gpuPfS_iiS_iif_param_6,
	.param .f32 _Z17update_deltas_gpuPfS_iiS_iif_param_7
)
{
	.reg .pred 	%p<7>;
	.reg .b32 	%r<22>;
	.reg .b32 	%f<12>;
	.reg .b64 	%rd<13>;
	// demoted variable
	.shared .align 4 .b8 _ZZ17update_deltas_gpuPfS_iiS_iifE8actv_shr[128];
	// demoted variable
	.shared .align 4 .b8 _ZZ17update_deltas_gpuPfS_iiS_iifE9deriv_shr[128];
	ld.param.u64 	%rd1, [_Z17update_deltas_gpuPfS_iiS_iif_param_0];
	ld.param.u64 	%rd2, [_Z17update_deltas_gpuPfS_iiS_iif_param_1];
	ld.param.u32 	%r8, [_Z17update_deltas_gpuPfS_iiS_iif_param_2];
	ld.param.u32 	%r9, [_Z17update_deltas_gpuPfS_iiS_iif_param_3];
	ld.param.u64 	%rd3, [_Z17update_deltas_gpuPfS_iiS_iif_param_4];
	ld.param.u32 	%r11, [_Z17update_deltas_gpuPfS_iiS_iif_param_5];
	ld.param.u32 	%r10, [_Z17update_deltas_gpuPfS_iiS_iif_param_6];
	ld.param.f32 	%f3, [_Z17update_deltas_gpuPfS_iiS_iif_param_7];
	mov.u32 	%r1, %tid.x;
	mov.u32 	%r2, %tid.y;
	mov.u32 	%r12, %ctaid.x;
	shl.b32 	%r13, %r12, 5;
	add.s32 	%r3, %r13, %r1;
	mov.u32 	%r14, %ctaid.y;
	shl.b32 	%r15, %r14, 5;
	add.s32 	%r4, %r15, %r2;
	setp.ge.s32 	%p1, %r4, %r11;
	setp.ge.s32 	%p2, %r3, %r10;
	or.pred  	%p3, %p1, %p2;
	@%p3 bra 	$L__BB5_8;
	setp.ne.s32 	%p4, %r2, 0;
	shl.b32 	%r16, %r1, 2;
	mov.u32 	%r17, _ZZ17update_deltas_gpuPfS_iiS_iifE8actv_shr;
	add.s32 	%r5, %r17, %r16;
	@%p4 bra 	$L__BB5_5;
	add.s32 	%r18, %r3, -1;
	mad.lo.s32 	%r6, %r9, %r18, %r8;
	setp.eq.s32 	%p5, %r3, 0;
	mov.f32 	%f11, 0f3F800000;
	@%p5 bra 	$L__BB5_4;
	cvta.to.global.u64 	%rd4, %rd2;
	mul.wide.s32 	%rd5, %r6, 4;
	add.s64 	%rd6, %rd4, %rd5;
	ld.global.f32 	%f11, [%rd6];
$L__BB5_4:
	st.shared.f32 	[%r5], %f11;
$L__BB5_5:
	setp.ne.s32 	%p6, %r1, 0;
	shl.b32 	%r19, %r2, 2;
	mov.u32 	%r20, _ZZ17update_deltas_gpuPfS_iiS_iifE9deriv_shr;
	add.s32 	%r7, %r20, %r19;
	@%p6 bra 	$L__BB5_7;
	cvta.to.global.u64 	%rd7, %rd1;
	mul.wide.u32 	%rd8, %r4, 4;
	add.s64 	%rd9, %rd7, %rd8;
	ld.global.f32 	%f5, [%rd9];
	st.shared.f32 	[%r7], %f5;
$L__BB5_7:
	bar.sync 	0;
	ld.shared.f32 	%f6, [%r7];
	mul.f32 	%f7, %f3, %f6;
	ld.shared.f32 	%f8, [%r5];
	mul.f32 	%f9, %f7, %f8;
	mad.lo.s32 	%r21, %r10, %r4, %r3;
	cvta.to.global.u64 	%rd10, %rd3;
	mul.wide.s32 	%rd11, %r21, 4;
	add.s64 	%rd12, %rd10, %rd11;
	atom.global.add.f32 	%f10, [%rd12], %f9;
$L__BB5_8:
	ret;

}
	// .globl	_Z21update_weights_biasesPfS_fii
.visible .entry _Z21update_weights_biasesPfS_fii(
	.param .u64 .ptr .align 1 _Z21update_weights_biasesPfS_fii_param_0,
	.param .u64 .ptr .align 1 _Z21update_weights_biasesPfS_fii_param_1,
	.param .f32 _Z21update_weights_biasesPfS_fii_param_2,
	.param .u32 _Z21update_weights_biasesPfS_fii_param_3,
	.param .u32 _Z21update_weights_biasesPfS_fii_param_4
)
{
	.reg .pred 	%p<4>;
	.reg .b32 	%r<13>;
	.reg .b32 	%f<6>;
	.reg .b64 	%rd<8>;

	ld.param.u64 	%rd1, [_Z21update_weights_biasesPfS_fii_param_0];
	ld.param.u64 	%rd2, [_Z21update_weights_biasesPfS_fii_param_1];
	ld.param.f32 	%f1, [_Z21update_weights_biasesPfS_fii_param_2];
	ld.param.u32 	%r4, [_Z21update_weights_biasesPfS_fii_param_3];
	ld.param.u32 	%r3, [_Z21update_weights_biasesPfS_fii_param_4];
	mov.u32 	%r5, %tid.x;
	mov.u32 	%r6, %ctaid.x;
	shl.b32 	%r7, %r6, 5;
	add.s32 	%r1, %r7, %r5;
	mov.u32 	%r8, %tid.y;
	mov.u32 	%r9, %ctaid.y;
	shl.b32 	%r10, %r9, 5;
	add.s32 	%r2, %r10, %r8;
	setp.ge.s32 	%p1, %r2, %r4;
	setp.ge.s32 	%p2, %r1, %r3;
	or.pred  	%p3, %p1, %p2;
	@%p3 bra 	$L__BB6_2;
	cvta.to.global.u64 	%rd3, %rd2;
	cvta.to.global.u64 	%rd4, %rd1;
	mad.lo.s32 	%r11, %r3, %r2, %r1;
	mul.wide.s32 	%rd5, %r11, 4;
	add.s64 	%rd6, %rd3, %rd5;
	ld.global.f32 	%f2, [%rd6];
	div.rn.f32 	%f3, %f2, %f1;
	add.s64 	%rd7, %rd4, %rd5;
	ld.global.f32 	%f4, [%rd7];
	sub.f32 	%f5, %f4, %f3;
	st.global.f32 	[%rd7], %f5;
	mov.b32 	%r12, 0;
	st.global.u32 	[%rd6], %r12;
$L__BB6_2:
	ret;

}
	// .globl	_Z24calc_xentropy_derivativePfiiS_S_
.visible .entry _Z24calc_xentropy_derivativePfiiS_S_(
	.param .u64 .ptr .align 1 _Z24calc_xentropy_derivativePfiiS_S__param_0,
	.param .u32 _Z24calc_xentropy_derivativePfiiS_S__param_1,
	.param .u32 _Z24calc_xentropy_derivativePfiiS_S__param_2,
	.param .u64 .ptr .align 1 _Z24calc_xentropy_derivativePfiiS_S__param_3,
	.param .u64 .ptr .align 1 _Z24calc_xentropy_derivativePfiiS_S__param_4
)
{
	.reg .pred 	%p<4>;
	.reg .b32 	%r<12>;
	.reg .b32 	%f<4>;
	.reg .b64 	%rd<11>;

	ld.param.u64 	%rd1, [_Z24calc_xentropy_derivativePfiiS_S__param_0];
	ld.param.u32 	%r4, [_Z24calc_xentropy_derivativePfiiS_S__param_1];
	ld.param.u32 	%r3, [_Z24calc_xentropy_derivativePfiiS_S__param_2];
	ld.param.u64 	%rd2, [_Z24calc_xentropy_derivativePfiiS_S__param_3];
	ld.param.u64 	%rd3, [_Z24calc_xentropy_derivativePfiiS_S__param_4];
	mov.u32 	%r5, %tid.x;
	mov.u32 	%r6, %ctaid.x;
	shl.b32 	%r7, %r6, 5;
	add.s32 	%r1, %r7, %r5;
	mov.u32 	%r8, %tid.y;
	mov.u32 	%r9, %ctaid.y;
	shl.b32 	%r10, %r9, 5;
	add.s32 	%r2, %r10, %r8;
	setp.ge.s32 	%p1, %r2, %r4;
	setp.ge.s32 	%p2, %r1, %r3;
	or.pred  	%p3, %p1, %p2;
	@%p3 bra 	$L__BB7_2;
	cvta.to.global.u64 	%rd4, %rd1;
	cvta.to.global.u64 	%rd5, %rd2;
	cvta.to.global.u64 	%rd6, %rd3;
	mad.lo.s32 	%r11, %r3, %r2, %r1;
	mul.wide.s32 	%rd7, %r11, 4;
	add.s64 	%rd8, %rd4, %rd7;
	ld.global.f32 	%f1, [%rd8];
	add.s64 	%rd9, %rd5, %rd7;
	ld.global.f32 	%f2, [%rd9];
	sub.f32 	%f3, %f1, %f2;
	add.s64 	%rd10, %rd6, %rd7;
	st.global.f32 	[%rd10], %f3;
$L__BB7_2:
	ret;

}


// ===== COMPILED SASS (sm_100) =====

	.target	sm_100

	.elftype	@"ET_EXEC"


//--------------------- .note.nv.tkinfo           --------------------------
	.section	.note.nv.tkinfo,"",@"SHT_NOTE"
	.sectionflags	@"SHF_NOTE_NV_TKINFO"
	.tkinfo
        /*0018*/ 	.word	0x00000002
        /*0030*/ 	.string	""
        /*0030*/ 	.string	"ptxas"
        /*0030*/ 	.string	"Cuda compilation tools, release 13.0, V13.0.88"
        /*0030*/ 	.string	"Build cuda_13.0.r13.0/compiler.36424714_0"
        /*0030*/ 	.string	"-arch sm_100 -m 64 "



//--------------------- .note.nv.cuinfo           --------------------------
	.section	.note.nv.cuinfo,"",@"SHT_NOTE"
	.sectionflags	@"SHF_NOTE_NV_CUINFO"
        /*0018*/ 	.short	0x0002
        /*001a*/ 	.short	0x0064
        /*001c*/ 	.short	0x0082
	.zero		2


//--------------------- .nv.info                  --------------------------
	.section	.nv.info,"",@"SHT_CUDA_INFO"
	.align	4


	//----- nvinfo : EIATTR_REGCOUNT
	.align		4
        /*0000*/ 	.byte	0x04, 0x2f
        /*0002*/ 	.short	(.L_1 - .L_0)
	.align		4
.L_0:
        /*0004*/ 	.word	index@(_Z22blocked_gpu_matrixmultPfS_S_S_iiib)
        /*0008*/ 	.word	0x00000020


	//----- nvinfo : EIATTR_FRAME_SIZE
	.align		4
.L_1:
        /*000c*/ 	.byte	0x04, 0x11
        /*000e*/ 	.short	(.L_3 - .L_2)
	.align		4
.L_2:
        /*0010*/ 	.word	index@(_Z22blocked_gpu_matrixmultPfS_S_S_iiib)
        /*0014*/ 	.word	0x00000000


	//----- nvinfo : EIATTR_REGCOUNT
	.align		4
.L_3:
        /*0018*/ 	.byte	0x04, 0x2f
        /*001a*/ 	.short	(.L_5 - .L_4)
	.align		4
.L_4:
        /*001c*/ 	.word	index@(_Z21calc_max_output_layerPfiiS_)
        /*0020*/ 	.word	0x0000000c


	//----- nvinfo : EIATTR_FRAME_SIZE
	.align		4
.L_5:
        /*0024*/ 	.byte	0x04, 0x11
        /*0026*/ 	.short	(.L_7 - .L_6)
	.align		4
.L_6:
        /*0028*/ 	.word	index@(_Z21calc_max_output_layerPfiiS_)
        /*002c*/ 	.word	0x00000000


	//----- nvinfo : EIATTR_REGCOUNT
	.align		4
.L_7:
        /*0030*/ 	.byte	0x04, 0x2f
        /*0032*/ 	.short	(.L_9 - .L_8)
	.align		4
.L_8:
        /*0034*/ 	.word	index@(_Z21calc_sum_output_layerPfiiS_S_)
        /*0038*/ 	.word	0x0000000e


	//----- nvinfo : EIATTR_FRAME_SIZE
	.align		4
.L_9:
        /*003c*/ 	.byte	0x04, 0x11
        /*003e*/ 	.short	(.L_11 - .L_10)
	.align		4
.L_10:
        /*0040*/ 	.word	index@(_Z21calc_sum_output_layerPfiiS_S_)
        /*0044*/ 	.word	0x00000000


	//----- nvinfo : EIATTR_REGCOUNT
	.align		4
.L_11:
        /*0048*/ 	.byte	0x04, 0x2f
        /*004a*/ 	.short	(.L_13 - .L_12)
	.align		4
.L_12:
        /*004c*/ 	.word	index@(_Z20softmax_output_layerPfS_iiS_S_)
        /*0050*/ 	.word	0x0000000e


	//----- nvinfo : EIATTR_FRAME_SIZE
	.align		4
.L_13:
        /*0054*/ 	.byte	0x04, 0x11
        /*0056*/ 	.short	(.L_15 - .L_14)
	.align		4
.L_14:
        /*0058*/ 	.word	index@(_Z20softmax_output_layerPfS_iiS_S_)
        /*005c*/ 	.word	0x00000000


	//----- nvinfo : EIATTR_REGCOUNT
	.align		4
.L_15:
        /*0060*/ 	.byte	0x04, 0x2f
        /*0062*/ 	.short	(.L_17 - .L_16)
	.align		4
.L_16:
        /*0064*/ 	.word	index@(_Z25crossentropy_output_layerPfiiS_S_)
        /*0068*/ 	.word	0x0000000e


	//----- nvinfo : EIATTR_FRAME_SIZE
	.align		4
.L_17:
        /*006c*/ 	.byte	0x04, 0x11
        /*006e*/ 	.short	(.L_19 - .L_18)
	.align		4
.L_18:
        /*0070*/ 	.word	index@(_Z25crossentropy_output_layerPfiiS_S_)
        /*0074*/ 	.word	0x00000000


	//----- nvinfo : EIATTR_REGCOUNT
	.align		4
.L_19:
        /*0078*/ 	.byte	0x04, 0x2f
        /*007a*/ 	.short	(.L_21 - .L_20)
	.align		4
.L_20:
        /*007c*/ 	.word	index@(_Z17update_deltas_gpuPfS_iiS_iif)
        /*0080*/ 	.word	0x0000000e


	//----- nvinfo : EIATTR_FRAME_SIZE
	.align		4
.L_21:
        /*0084*/ 	.byte	0x04, 0x11
        /*0086*/ 	.short	(.L_23 - .L_22)
	.align		4
.L_22:
        /*0088*/ 	.word	index@(_Z17update_deltas_gpuPfS_iiS_iif)
        /*008c*/ 	.word	0x00000000


	//----- nvinfo : EIATTR_REGCOUNT
	.align		4
.L_23:
        /*0090*/ 	.byte	0x04, 0x2f
        /*0092*/ 	.short	(.L_25 - .L_24)
	.align		4
.L_24:
        /*0094*/ 	.word	index@(_Z21update_weights_biasesPfS_fii)
        /*0098*/ 	.word	0x00000012


	//----- nvinfo : EIATTR_FRAME_SIZE
	.align		4
.L_25:
        /*009c*/ 	.byte	0x04, 0x11
        /*009e*/ 	.short	(.L_27 - .L_26)
	.align		4
.L_26:
        /*00a0*/ 	.word	index@($__internal_0_$__cuda_sm3x_div_rn_noftz_f32_slowpath)
        /*00a4*/ 	.word	0x00000000


	//----- nvinfo : EIATTR_FRAME_SIZE
	.align		4
.L_27:
        /*00a8*/ 	.byte	0x04, 0x11
        /*00aa*/ 	.short	(.L_29 - .L_28)
	.align		4
.L_28:
        /*00ac*/ 	.word	index@(_Z21update_weights_biasesPfS_fii)
        /*00b0*/ 	.word	0x00000000


	//----- nvinfo : EIATTR_REGCOUNT
	.align		4
.L_29:
        /*00b4*/ 	.byte	0x04, 0x2f
        /*00b6*/ 	.short	(.L_31 - .L_30)
	.align		4
.L_30:
        /*00b8*/ 	.word	index@(_Z24calc_xentropy_derivativePfiiS_S_)
        /*00bc*/ 	.word	0x0000000c


	//----- nvinfo : EIATTR_FRAME_SIZE
	.align		4
.L_31:
        /*00c0*/ 	.byte	0x04, 0x11
        /*00c2*/ 	.short	(.L_33 - .L_32)
	.align		4
.L_32:
        /*00c4*/ 	.word	index@(_Z24calc_xentropy_derivativePfiiS_S_)
        /*00c8*/ 	.word	0x00000000


	//----- nvinfo : EIATTR_MIN_STACK_SIZE
	.align		4
.L_33:
        /*00cc*/ 	.byte	0x04, 0x12
        /*00ce*/ 	.short	(.L_35 - .L_34)
	.align		4
.L_34:
        /*00d0*/ 	.word	index@(_Z24calc_xentropy_derivativePfiiS_S_)
        /*00d4*/ 	.word	0x00000000


	//----- nvinfo : EIATTR_MIN_STACK_SIZE
	.align		4
.L_35:
        /*00d8*/ 	.byte	0x04, 0x12
        /*00da*/ 	.short	(.L_37 - .L_36)
	.align		4
.L_36:
        /*00dc*/ 	.word	index@(_Z21update_weights_biasesPfS_fii)
        /*00e0*/ 	.word	0x00000000


	//----- nvinfo : EIATTR_MIN_STACK_SIZE
	.align		4
.L_37:
        /*00e4*/ 	.byte	0x04, 0x12
        /*00e6*/ 	.short	(.L_39 - .L_38)
	.align		4
.L_38:
        /*00e8*/ 	.word	index@(_Z17update_deltas_gpuPfS_iiS_iif)
        /*00ec*/ 	.word	0x00000000


	//----- nvinfo : EIATTR_MIN_STACK_SIZE
	.align		4
.L_39:
        /*00f0*/ 	.byte	0x04, 0x12
        /*00f2*/ 	.short	(.L_41 - .L_40)
	.align		4
.L_40:
        /*00f4*/ 	.word	index@(_Z25crossentropy_output_layerPfiiS_S_)
        /*00f8*/ 	.word	0x00000000


	//----- nvinfo : EIATTR_MIN_STACK_SIZE
	.align		4
.L_41:
        /*00fc*/ 	.byte	0x04, 0x12
        /*00fe*/ 	.short	(.L_43 - .L_42)
	.align		4
.L_42:
        /*0100*/ 	.word	index@(_Z20softmax_output_layerPfS_iiS_S_)
        /*0104*/ 	.word	0x00000000


	//----- nvinfo : EIATTR_MIN_STACK_SIZE
	.align		4
.L_43:
        /*0108*/ 	.byte	0x04, 0x12
        /*010a*/ 	.short	(.L_45 - .L_44)
	.align		4
.L_44:
        /*010c*/ 	.word	index@(_Z21calc_sum_output_layerPfiiS_S_)
        /*0110*/ 	.word	0x00000000


	//----- nvinfo : EIATTR_MIN_STACK_SIZE
	.align		4
.L_45:
        /*0114*/ 	.byte	0x04, 0x12
        /*0116*/ 	.short	(.L_47 - .L_46)
	.align		4
.L_46:
        /*0118*/ 	.word	index@(_Z21calc_max_output_layerPfiiS_)
        /*011c*/ 	.word	0x00000000


	//----- nvinfo : EIATTR_MIN_STACK_SIZE
	.align		4
.L_47:
        /*0120*/ 	.byte	0x04, 0x12
        /*0122*/ 	.short	(.L_49 - .L_48)
	.align		4
.L_48:
        /*0124*/ 	.word	index@(_Z22blocked_gpu_matrixmultPfS_S_S_iiib)
        /*0128*/ 	.word	0x00000000
.L_49:


//--------------------- .nv.compat                --------------------------
	.section	.nv.compat,"",@"SHT_CUDA_COMPAT_INFO"
	.align	4
        /*0000*/ 	.byte	0x02, 0x09, 0x00, 0x00, 0x02, 0x02, 0x01, 0x00, 0x02, 0x05, 0x05, 0x00, 0x03, 0x07, 0x01, 0x01
        /*0010*/ 	.byte	0x02, 0x03, 0x00, 0x00, 0x02, 0x06, 0x01, 0x00, 0x04, 0x0b, 0x08, 0x00, 0x01, 0x00, 0x00, 0x00
        /*0020*/ 	.byte	0x00, 0x00, 0x00, 0x00


//--------------------- .nv.info._Z24calc_xentropy_derivativePfiiS_S_ --------------------------
	.section	.nv.info._Z24calc_xentropy_derivativePfiiS_S_,"",@"SHT_CUDA_INFO"
	.sectionflags	@""
	.align	4


	//----- nvinfo : EIATTR_CUDA_API_VERSION
	.align		4
        /*0000*/ 	.byte	0x04, 0x37
        /*0002*/ 	.short	(.L_51 - .L_50)
.L_50:
        /*0004*/ 	.word	0x00000082


	//----- nvinfo : EIATTR_KPARAM_INFO
	.align		4
.L_51:
        /*0008*/ 	.byte	0x04, 0x17
        /*000a*/ 	.short	(.L_53 - .L_52)
.L_52:
        /*000c*/ 	.word	0x00000000
        /*0010*/ 	.short	0x0004
        /*0012*/ 	.short	0x0018
        /*0014*/ 	.byte	0x00, 0xf5, 0x21, 0x00


	//----- nvinfo : EIATTR_KPARAM_INFO
	.align		4
.L_53:
        /*0018*/ 	.byte	0x04, 0x17
        /*001a*/ 	.short	(.L_55 - .L_54)
.L_54:
        /*001c*/ 	.word	0x00000000
        /*0020*/ 	.short	0x0003
        /*0022*/ 	.short	0x0010
        /*0024*/ 	.byte	0x00, 0xf5, 0x21, 0x00


	//----- nvinfo : EIATTR_KPARAM_INFO
	.align		4
.L_55:
        /*0028*/ 	.byte	0x04, 0x17
        /*002a*/ 	.short	(.L_57 - .L_56)
.L_56:
        /*002c*/ 	.word	0x00000000
        /*0030*/ 	.short	0x0002
        /*0032*/ 	.short	0x000c
        /*0034*/ 	.byte	0x00, 0xf0, 0x11, 0x00


	//----- nvinfo : EIATTR_KPARAM_INFO
	.align		4
.L_57:
        /*0038*/ 	.byte	0x04, 0x17
        /*003a*/ 	.short	(.L_59 - .L_58)
.L_58:
        /*003c*/ 	.word	0x00000000
        /*0040*/ 	.short	0x0001
        /*0042*/ 	.short	0x0008
        /*0044*/ 	.byte	0x00, 0xf0, 0x11, 0x00


	//----- nvinfo : EIATTR_KPARAM_INFO
	.align		4
.L_59:
        /*0048*/ 	.byte	0x04, 0x17
        /*004a*/ 	.short	(.L_61 - .L_60)
.L_60:
        /*004c*/ 	.word	0x00000000
        /*0050*/ 	.short	0x0000
        /*0052*/ 	.short	0x0000
        /*0054*/ 	.byte	0x00, 0xf5, 0x21, 0x00


	//----- nvinfo : EIATTR_SPARSE_MMA_MASK
	.align		4
.L_61:
        /*0058*/ 	.byte	0x03, 0x50
        /*005a*/ 	.short	0x0000


	//----- nvinfo : EIATTR_MAXREG_COUNT
	.align		4
        /*005c*/ 	.byte	0x03, 0x1b
        /*005e*/ 	.short	0x00ff


	//----- nvinfo : EIATTR_MERCURY_ISA_VERSION
	.align		4
        /*0060*/ 	.byte	0x03, 0x5f
        /*0062*/ 	.short	0x0101


	//----- nvinfo : EIATTR_VRC_CTA_INIT_COUNT
	.align		4
        /*0064*/ 	.byte	0x02, 0x4a
	.zero		1
	.zero		1


	//----- nvinfo : EIATTR_EXIT_INSTR_OFFSETS
	.align		4
        /*0068*/ 	.byte	0x04, 0x1c
        /*006a*/ 	.short	(.L_63 - .L_62)


	//   ....[0]....
.L_62:
        /*006c*/ 	.word	0x000000a0


	//   ....[1]....
        /*0070*/ 	.word	0x00000170


	//----- nvinfo : EIATTR_CBANK_PARAM_SIZE
	.align		4
.L_63:
        /*0074*/ 	.byte	0x03, 0x19
        /*0076*/ 	.short	0x0020


	//----- nvinfo : EIATTR_PARAM_CBANK
	.align		4
        /*0078*/ 	.byte	0x04, 0x0a
        /*007a*/ 	.short	(.L_65 - .L_64)
	.align		4
.L_64:
        /*007c*/ 	.word	index@(.nv.constant0._Z24calc_xentropy_derivativePfiiS_S_)
        /*0080*/ 	.short	0x0380
        /*0082*/ 	.short	0x0020


	//----- nvinfo : EIATTR_SW_WAR
	.align		4
.L_65:
        /*0084*/ 	.byte	0x04, 0x36
        /*0086*/ 	.short	(.L_67 - .L_66)
.L_66:
        /*0088*/ 	.word	0x00000008
.L_67:


//--------------------- .nv.info._Z21update_weights_biasesPfS_fii --------------------------
	.section	.nv.info._Z21update_weights_biasesPfS_fii,"",@"SHT_CUDA_INFO"
	.sectionflags	@""
	.align	4


	//----- nvinfo : EIATTR_CUDA_API_VERSION
	.align		4
        /*0000*/ 	.byte	0x04, 0x37
        /*0002*/ 	.short	(.L_69 - .L_68)
.L_68:
        /*0004*/ 	.word	0x00000082


	//----- nvinfo : EIATTR_KPARAM_INFO
	.align		4
.L_69:
        /*0008*/ 	.byte	0x04, 0x17
        /*000a*/ 	.short	(.L_71 - .L_70)
.L_70:
        /*000c*/ 	.word	0x00000000
        /*0010*/ 	.short	0x0004
        /*0012*/ 	.short	0x0018
        /*0014*/ 	.byte	0x00, 0xf0, 0x11, 0x00


	//----- nvinfo : EIATTR_KPARAM_INFO
	.align		4
.L_71:
        /*0018*/ 	.byte	0x04, 0x17
        /*001a*/ 	.short	(.L_73 - .L_72)
.L_72:
        /*001c*/ 	.word	0x00000000
        /*0020*/ 	.short	0x0003
        /*0022*/ 	.short	0x0014
        /*0024*/ 	.byte	0x00, 0xf0, 0x11, 0x00


	//----- nvinfo : EIATTR_KPARAM_INFO
	.align		4
.L_73:
        /*0028*/ 	.byte	0x04, 0x17
        /*002a*/ 	.short	(.L_75 - .L_74)
.L_74:
        /*002c*/ 	.word	0x00000000
        /*0030*/ 	.short	0x0002
        /*0032*/ 	.short	0x0010
        /*0034*/ 	.byte	0x00, 0xf0, 0x11, 0x00


	//----- nvinfo : EIATTR_KPARAM_INFO
	.align		4
.L_75:
        /*0038*/ 	.byte	0x04, 0x17
        /*003a*/ 	.short	(.L_77 - .L_76)
.L_76:
        /*003c*/ 	.word	0x00000000
        /*0040*/ 	.short	0x0001
        /*0042*/ 	.short	0x0008
        /*0044*/ 	.byte	0x00, 0xf5, 0x21, 0x00


	//----- nvinfo : EIATTR_KPARAM_INFO
	.align		4
.L_77:
        /*0048*/ 	.byte	0x04, 0x17
        /*004a*/ 	.short	(.L_79 - .L_78)
.L_78:
        /*004c*/ 	.word	0x00000000
        /*0050*/ 	.short	0x0000
        /*0052*/ 	.short	0x0000
        /*0054*/ 	.byte	0x00, 0xf5, 0x21, 0x00


	//----- nvinfo : EIATTR_SPARSE_MMA_MASK
	.align		4
.L_79:
        /*0058*/ 	.byte	0x03, 0x50
        /*005a*/ 	.short	0x0000


	//----- nvinfo : EIATTR_MAXREG_COUNT
	.align		4
        /*005c*/ 	.byte	0x03, 0x1b
        /*005e*/ 	.short	0x00ff


	//----- nvinfo : EIATTR_MERCURY_ISA_VERSION
	.align		4
        /*0060*/ 	.byte	0x03, 0x5f
        /*0062*/ 	.short	0x0101


	//----- nvinfo : EIATTR_VRC_CTA_INIT_COUNT
	.align		4
        /*0064*/ 	.byte	0x02, 0x4a
	.zero		1
	.zero		1


	//----- nvinfo : EIATTR_EXIT_INSTR_OFFSETS
	.align		4
        /*0068*/ 	.byte	0x04, 0x1c
        /*006a*/ 	.short	(.L_81 - .L_80)


	//   ....[0]....
.L_80:
        /*006c*/ 	.word	0x000000b0


	//   ....[1]....
        /*0070*/ 	.word	0x00000250


	//----- nvinfo : EIATTR_CRS_STACK_SIZE
	.align		4
.L_81:
        /*0074*/ 	.byte	0x04, 0x1e
        /*0076*/ 	.short	(.L_83 - .L_82)
.L_82:
        /*0078*/ 	.word	0x00000000


	//----- nvinfo : EIATTR_CBANK_PARAM_SIZE
	.align		4
.L_83:
        /*007c*/ 	.byte	0x03, 0x19
        /*007e*/ 	.short	0x001c


	//----- nvinfo : EIATTR_PARAM_CBANK
	.align		4
        /*0080*/ 	.byte	0x04, 0x0a
        /*0082*/ 	.short	(.L_85 - .L_84)
	.align		4
.L_84:
        /*0084*/ 	.word	index@(.nv.constant0._Z21update_weights_biasesPfS_fii)
        /*0088*/ 	.short	0x0380
        /*008a*/ 	.short	0x001c


	//----- nvinfo : EIATTR_SW_WAR
	.align		4
.L_85:
        /*008c*/ 	.byte	0x04, 0x36
        /*008e*/ 	.short	(.L_87 - .L_86)
.L_86:
        /*0090*/ 	.word	0x00000008
.L_87:


//--------------------- .nv.info._Z17update_deltas_gpuPfS_iiS_iif --------------------------
	.section	.nv.info._Z17update_deltas_gpuPfS_iiS_iif,"",@"SHT_CUDA_INFO"
	.sectionflags	@""
	.align	4


	//----- nvinfo : EIATTR_CUDA_API_VERSION
	.align		4
        /*0000*/ 	.byte	0x04, 0x37
        /*0002*/ 	.short	(.L_89 - .L_88)
.L_88:
        /*0004*/ 	.word	0x00000082


	//----- nvinfo : EIATTR_KPARAM_INFO
	.align		4
.L_89:
        /*0008*/ 	.byte	0x04, 0x17
        /*000a*/ 	.short	(.L_91 - .L_90)
.L_90:
        /*000c*/ 	.word	0x00000000
        /*0010*/ 	.short	0x0007
        /*0012*/ 	.short	0x0028
        /*0014*/ 	.byte	0x00, 0xf0, 0x11, 0x00


	//----- nvinfo : EIATTR_KPARAM_INFO
	.align		4
.L_91:
        /*0018*/ 	.byte	0x04, 0x17
        /*001a*/ 	.short	(.L_93 - .L_92)
.L_92:
        /*001c*/ 	.word	0x00000000
        /*0020*/ 	.short	0x0006
        /*0022*/ 	.short	0x0024
        /*0024*/ 	.byte	0x00, 0xf0, 0x11, 0x00


	//----- nvinfo : EIATTR_KPARAM_INFO
	.align		4
.L_93:
        /*0028*/ 	.byte	0x04, 0x17
        /*002a*/ 	.short	(.L_95 - .L_94)
.L_94:
        /*002c*/ 	.word	0x00000000
        /*0030*/ 	.short	0x0005
        /*0032*/ 	.short	0x0020
        /*0034*/ 	.byte	0x00, 0xf0, 0x11, 0x00


	//----- nvinfo : EIATTR_KPARAM_INFO
	.align		4
.L_95:
        /*0038*/ 	.byte	0x04, 0x17
        /*003a*/ 	.short	(.L_97 - .L_96)
.L_96:
        /*003c*/ 	.word	0x00000000
        /*0040*/ 	.short	0x0004
        /*0042*/ 	.short	0x0018
        /*0044*/ 	.byte	0x00, 0xf5, 0x21, 0x00


	//----- nvinfo : EIATTR_KPARAM_INFO
	.align		4
.L_97:
        /*0048*/ 	.byte	0x04, 0x17
        /*004a*/ 	.short	(.L_99 - .L_98)
.L_98:
        /*004c*/ 	.word	0x00000000
        /*0050*/ 	.short	0x0003
        /*0052*/ 	.short	0x0014
        /*0054*/ 	.byte	0x00, 0xf0, 0x11, 0x00


	//----- nvinfo : EIATTR_KPARAM_INFO
	.align		4
.L_99:
        /*0058*/ 	.byte	0x04, 0x17
        /*005a*/ 	.short	(.L_101 - .L_100)
.L_100:
        /*005c*/ 	.word	0x00000000
        /*0060*/ 	.short	0x0002
        /*0062*/ 	.short	0x0010
        /*0064*/ 	.byte	0x00, 0xf0, 0x11, 0x00


	//----- nvinfo : EIATTR_KPARAM_INFO
	.align		4
.L_101:
        /*0068*/ 	.byte	0x04, 0x17
        /*006a*/ 	.short	(.L_103 - .L_102)
.L_102:
        /*006c*/ 	.word	0x00000000
        /*0070*/ 	.short	0x0001
        /*0072*/ 	.short	0x0008
        /*0074*/ 	.byte	0x00, 0xf5, 0x21, 0x00


	//----- nvinfo : EIATTR_KPARAM_INFO
	.align		4
.L_103:
        /*0078*/ 	.byte	0x04, 0x17
        /*007a*/ 	.short	(.L_105 - .L_104)
.L_104:
        /*007c*/ 	.word	0x00000000
        /*0080*/ 	.short	0x0000
        /*0082*/ 	.short	0x0000
        /*0084*/ 	.byte	0x00, 0xf5, 0x21, 0x00


	//----- nvinfo : EIATTR_SPARSE_MMA_MASK
	.align		4
.L_105:
        /*0088*/ 	.byte	0x03, 0x50
        /*008a*/ 	.short	0x0000


	//----- nvinfo : EIATTR_MAXREG_COUNT
	.align		4
        /*008c*/ 	.byte	0x03, 0x1b
        /*008e*/ 	.short	0x00ff


	//----- nvinfo : EIATTR_NUM_BARRIERS
	.align		4
        /*0090*/ 	.byte	0x02, 0x4c
        /*0092*/ 	.byte	0x01
	.zero		1


	//----- nvinfo : EIATTR_MERCURY_ISA_VERSION
	.align		4
        /*0094*/ 	.byte	0x03, 0x5f
        /*0096*/ 	.short	0x0101


	//----- nvinfo : EIATTR_VRC_CTA_INIT_COUNT
	.align		4
        /*0098*/ 	.byte	0x02, 0x4a
	.zero		1
	.zero		1


	//----- nvinfo : EIATTR_EXIT_INSTR_OFFSETS
	.align		4
        /*009c*/ 	.byte	0x04, 0x1c
        /*009e*/ 	.short	(.L_107 - .L_106)


	//   ....[0]....
.L_106:
        /*00a0*/ 	.word	0x000000a0


	//   ....[1]....
        /*00a4*/ 	.word	0x00000320


	//----- nvinfo : EIATTR_CRS_STACK_SIZE
	.align		4
.L_107:
        /*00a8*/ 	.byte	0x04, 0x1e
        /*00aa*/ 	.short	(.L_109 - .L_108)
.L_108:
        /*00ac*/ 	.word	0x00000000


	//----- nvinfo : EIATTR_CBANK_PARAM_SIZE
	.align		4
.L_109:
        /*00b0*/ 	.byte	0x03, 0x19
        /*00b2*/ 	.short	0x002c


	//----- nvinfo : EIATTR_PARAM_CBANK
	.align		4
        /*00b4*/ 	.byte	0x04, 0x0a
        /*00b6*/ 	.short	(.L_111 - .L_110)
	.align		4
.L_110:
        /*00b8*/ 	.word	index@(.nv.constant0._Z17update_deltas_gpuPfS_iiS_iif)
        /*00bc*/ 	.short	0x0380
        /*00be*/ 	.short	0x002c


	//----- nvinfo : EIATTR_SW_WAR
	.align		4
.L_111:
        /*00c0*/ 	.byte	0x04, 0x36
        /*00c2*/ 	.short	(.L_113 - .L_112)
.L_112:
        /*00c4*/ 	.word	0x00000008
.L_113:


//--------------------- .nv.info._Z25crossentropy_output_layerPfiiS_S_ --------------------------
	.section	.nv.info._Z25crossentropy_output_layerPfiiS_S_,"",@"SHT_CUDA_INFO"
	.sectionflags	@""
	.align	4


	//----- nvinfo : EIATTR_CUDA_API_VERSION
	.align		4
        /*0000*/ 	.byte	0x04, 0x37
        /*0002*/ 	.short	(.L_115 - .L_114)
.L_114:
        /*0004*/ 	.word	0x00000082


	//----- nvinfo : EIATTR_KPARAM_INFO
	.align		4
.L_115:
        /*0008*/ 	.byte	0x04, 0x17
        /*000a*/ 	.short	(.L_117 - .L_116)
.L_116:
        /*000c*/ 	.word	0x00000000
        /*0010*/ 	.short	0x0004
        /*0012*/ 	.short	0x0018
        /*0014*/ 	.byte	0x00, 0xf5, 0x21, 0x00


	//----- nvinfo : EIATTR_KPARAM_INFO
	.align		4
.L_117:
        /*0018*/ 	.byte	0x04, 0x17
        /*001a*/ 	.short	(.L_119 - .L_118)
.L_118:
        /*001c*/ 	.word	0x00000000
        /*0020*/ 	.short	0x0003
        /*0022*/ 	.short	0x0010
        /*0024*/ 	.byte	0x00, 0xf5, 0x21, 0x00


	//----- nvinfo : EIATTR_KPARAM_INFO
	.align		4
.L_119:
        /*0028*/ 	.byte	0x04, 0x17
        /*002a*/ 	.short	(.L_121 - .L_120)
.L_120:
        /*002c*/ 	.word	0x00000000
        /*0030*/ 	.short	0x0002
        /*0032*/ 	.short	0x000c
        /*0034*/ 	.byte	0x00, 0xf0, 0x11, 0x00


	//----- nvinfo : EIATTR_KPARAM_INFO
	.align		4
.L_121:
        /*0038*/ 	.byte	0x04, 0x17
        /*003a*/ 	.short	(.L_123 - .L_122)
.L_122:
        /*003c*/ 	.word	0x00000000
        /*0040*/ 	.short	0x0001
        /*0042*/ 	.short	0x0008
        /*0044*/ 	.byte	0x00, 0xf0, 0x11, 0x00


	//----- nvinfo : EIATTR_KPARAM_INFO
	.align		4
.L_123:
        /*0048*/ 	.byte	0x04, 0x17
        /*004a*/ 	.short	(.L_125 - .L_124)
.L_124:
        /*004c*/ 	.word	0x00000000
        /*0050*/ 	.short	0x0000
        /*0052*/ 	.short	0x0000
        /*0054*/ 	.byte	0x00, 0xf5, 0x21, 0x00


	//----- nvinfo : EIATTR_SPARSE_MMA_MASK
	.align		4
.L_125:
        /*0058*/ 	.byte	0x03, 0x50
        /*005a*/ 	.short	0x0000


	//----- nvinfo : EIATTR_MAXREG_COUNT
	.align		4
        /*005c*/ 	.byte	0x03, 0x1b
        /*005e*/ 	.short	0x00ff


	//----- nvinfo : EIATTR_MERCURY_ISA_VERSION
	.align		4
        /*0060*/ 	.byte	0x03, 0x5f
        /*0062*/ 	.short	0x0101


	//----- nvinfo : EIATTR_VRC_CTA_INIT_COUNT
	.align		4
        /*0064*/ 	.byte	0x02, 0x4a
	.zero		1
	.zero		1


	//----- nvinfo : EIATTR_EXIT_INSTR_OFFSETS
	.align		4
        /*0068*/ 	.byte	0x04, 0x1c
        /*006a*/ 	.short	(.L_127 - .L_126)


	//   ....[0]....
.L_126:
        /*006c*/ 	.word	0x000000a0


	//   ....[1]....
        /*0070*/ 	.word	0x00000310


	//----- nvinfo : EIATTR_CBANK_PARAM_SIZE
	.align		4
.L_127:
        /*0074*/ 	.byte	0x03, 0x19
        /*0076*/ 	.short	0x0020


	//----- nvinfo : EIATTR_PARAM_CBANK
	.align		4
        /*0078*/ 	.byte	0x04, 0x0a
        /*007a*/ 	.short	(.L_129 - .L_128)
	.align		4
.L_128:
        /*007c*/ 	.word	index@(.nv.constant0._Z25crossentropy_output_layerPfiiS_S_)
        /*0080*/ 	.short	0x0380
        /*0082*/ 	.short	0x0020


	//----- nvinfo : EIATTR_SW_WAR
	.align		4
.L_129:
        /*0084*/ 	.byte	0x04, 0x36
        /*0086*/ 	.short	(.L_131 - .L_130)
.L_130:
        /*0088*/ 	.word	0x00000008
.L_131:


//--------------------- .nv.info._Z20softmax_output_layerPfS_iiS_S_ --------------------------
	.section	.nv.info._Z20softmax_output_layerPfS_iiS_S_,"",@"SHT_CUDA_INFO"
	.sectionflags	@""
	.align	4


	//----- nvinfo : EIATTR_CUDA_API_VERSION
	.align		4
        /*0000*/ 	.byte	0x04, 0x37
        /*0002*/ 	.short	(.L_133 - .L_132)
.L_132:
        /*0004*/ 	.word	0x00000082


	//----- nvinfo : EIATTR_KPARAM_INFO
	.align		4
.L_133:
        /*0008*/ 	.byte	0x04, 0x17
        /*000a*/ 	.short	(.L_135 - .L_134)
.L_134:
        /*000c*/ 	.word	0x00000000
        /*0010*/ 	.short	0x0005
        /*0012*/ 	.short	0x0020
        /*0014*/ 	.byte	0x00, 0xf5, 0x21, 0x00


	//----- nvinfo : EIATTR_KPARAM_INFO
	.align		4
.L_135:
        /*0018*/ 	.byte	0x04, 0x17
        /*001a*/ 	.short	(.L_137 - .L_136)
.L_136:
        /*001c*/ 	.word	0x00000000
        /*0020*/ 	.short	0x0004
        /*0022*/ 	.short	0x0018
        /*0024*/ 	.byte	0x00, 0xf5, 0x21, 0x00


	//----- nvinfo : EIATTR_KPARAM_INFO
	.align		4
.L_137:
        /*0028*/ 	.byte	0x04, 0x17
        /*002a*/ 	.short	(.L_139 - .L_138)
.L_138:
        /*002c*/ 	.word	0x00000000
        /*0030*/ 	.short	0x0003
        /*0032*/ 	.short	0x0014
        /*0034*/ 	.byte	0x00, 0xf0, 0x11, 0x00


	//----- nvinfo : EIATTR_KPARAM_INFO
	.align		4
.L_139:
        /*0038*/ 	.byte	0x04, 0x17
        /*003a*/ 	.short	(.L_141 - .L_140)
.L_140:
        /*003c*/ 	.word	0x00000000
        /*0040*/ 	.short	0x0002
        /*0042*/ 	.short	0x0010
        /*0044*/ 	.byte	0x00, 0xf0, 0x11, 0x00


	//----- nvinfo : EIATTR_KPARAM_INFO
	.align		4
.L_141:
        /*0048*/ 	.byte	0x04, 0x17
        /*004a*/ 	.short	(.L_143 - .L_142)
.L_142:
        /*004c*/ 	.word	0x00000000
        /*0050*/ 	.short	0x0001
        /*0052*/ 	.short	0x0008
        /*0054*/ 	.byte	0x00, 0xf5, 0x21, 0x00


	//----- nvinfo : EIATTR_KPARAM_INFO
	.align		4
.L_143:
        /*0058*/ 	.byte	0x04, 0x17
        /*005a*/ 	.short	(.L_145 - .L_144)
.L_144:
        /*005c*/ 	.word	0x00000000
        /*0060*/ 	.short	0x0000
        /*0062*/ 	.short	0x0000
        /*0064*/ 	.byte	0x00, 0xf5, 0x21, 0x00


	//----- nvinfo : EIATTR_SPARSE_MMA_MASK
	.align		4
.L_145:
        /*0068*/ 	.byte	0x03, 0x50
        /*006a*/ 	.short	0x0000


	//----- nvinfo : EIATTR_MAXREG_COUNT
	.align		4
        /*006c*/ 	.byte	0x03, 0x1b
        /*006e*/ 	.short	0x00ff


	//----- nvinfo : EIATTR_MERCURY_ISA_VERSION
	.align		4
        /*0070*/ 	.byte	0x03, 0x5f
        /*0072*/ 	.short	0x0101


	//----- nvinfo : EIATTR_VRC_CTA_INIT_COUNT
	.align		4
        /*0074*/ 	.byte	0x02, 0x4a
	.zero		1
	.zero		1


	//----- nvinfo : EIATTR_EXIT_INSTR_OFFSETS
	.align		4
        /*0078*/ 	.byte	0x04, 0x1c
        /*007a*/ 	.short	(.L_147 - .L_146)


	//   ....[0]....
.L_146:
        /*007c*/ 	.word	0x000000a0


	//   ....[1]....
        /*0080*/ 	.word	0x000003f0


	//----- nvinfo : EIATTR_CBANK_PARAM_SIZE
	.align		4
.L_147:
        /*0084*/ 	.byte	0x03, 0x19
        /*0086*/ 	.short	0x0028


	//----- nvinfo : EIATTR_PARAM_CBANK
	.align		4
        /*0088*/ 	.byte	0x04, 0x0a
        /*008a*/ 	.short	(.L_149 - .L_148)
	.align		4
.L_148:
        /*008c*/ 	.word	index@(.nv.constant0._Z20softmax_output_layerPfS_iiS_S_)
        /*0090*/ 	.short	0x0380
        /*0092*/ 	.short	0x0028


	//----- nvinfo : EIATTR_SW_WAR
	.align		4
.L_149:
        /*0094*/ 	.byte	0x04, 0x36
        /*0096*/ 	.short	(.L_151 - .L_150)
.L_150:
        /*0098*/ 	.word	0x00000008
.L_151:


//--------------------- .nv.info._Z21calc_sum_output_layerPfiiS_S_ --------------------------
	.section	.nv.info._Z21calc_sum_output_layerPfiiS_S_,"",@"SHT_CUDA_INFO"
	.sectionflags	@""
	.align	4


	//----- nvinfo : EIATTR_CUDA_API_VERSION
	.align		4
        /*0000*/ 	.byte	0x04, 0x37
        /*0002*/ 	.short	(.L_153 - .L_152)
.L_152:
        /*0004*/ 	.word	0x00000082


	//----- nvinfo : EIATTR_KPARAM_INFO
	.align		4
.L_153:
        /*0008*/ 	.byte	0x04, 0x17
        /*000a*/ 	.short	(.L_155 - .L_154)
.L_154:
        /*000c*/ 	.word	0x00000000
        /*0010*/ 	.short	0x0004
        /*0012*/ 	.short	0x0018
        /*0014*/ 	.byte	0x00, 0xf5, 0x21, 0x00


	//----- nvinfo : EIATTR_KPARAM_INFO
	.align		4
.L_155:
        /*0018*/ 	.byte	0x04, 0x17
        /*001a*/ 	.short	(.L_157 - .L_156)
.L_156:
        /*001c*/ 	.word	0x00000000
        /*0020*/ 	.short	0x0003
        /*0022*/ 	.short	0x0010
        /*0024*/ 	.byte	0x00, 0xf5, 0x21, 0x00


	//----- nvinfo : EIATTR_KPARAM_INFO
	.align		4
.L_157:
        /*0028*/ 	.byte	0x04, 0x17
        /*002a*/ 	.short	(.L_159 - .L_158)
.L_158:
        /*002c*/ 	.word	0x00000000
        /*0030*/ 	.short	0x0002
        /*0032*/ 	.short	0x000c
        /*0034*/ 	.byte	0x00, 0xf0, 0x11, 0x00


	//----- nvinfo : EIATTR_KPARAM_INFO
	.align		4
.L_159:
        /*0038*/ 	.byte	0x04, 0x17
        /*003a*/ 	.short	(.L_161 - .L_160)
.L_160:
        /*003c*/ 	.word	0x00000000
        /*0040*/ 	.short	0x0001
        /*0042*/ 	.short	0x0008
        /*0044*/ 	.byte	0x00, 0xf0, 0x11, 0x00


	//----- nvinfo : EIATTR_KPARAM_INFO
	.align		4
.L_161:
        /*0048*/ 	.byte	0x04, 0x17
        /*004a*/ 	.short	(.L_163 - .L_162)
.L_162:
        /*004c*/ 	.word	0x00000000
        /*0050*/ 	.short	0x0000
        /*0052*/ 	.short	0x0000
        /*0054*/ 	.byte	0x00, 0xf5, 0x21, 0x00


	//----- nvinfo : EIATTR_SPARSE_MMA_MASK
	.align		4
.L_163:
        /*0058*/ 	.byte	0x03, 0x50
        /*005a*/ 	.short	0x0000


	//----- nvinfo : EIATTR_MAXREG_COUNT
	.align		4
        /*005c*/ 	.byte	0x03, 0x1b
        /*005e*/ 	.short	0x00ff


	//----- nvinfo : EIATTR_MERCURY_ISA_VERSION
	.align		4
        /*0060*/ 	.byte	0x03, 0x5f
        /*0062*/ 	.short	0x0101


	//----- nvinfo : EIATTR_VRC_CTA_INIT_COUNT
	.align		4
        /*0064*/ 	.byte	0x02, 0x4a
	.zero		1
	.zero		1


	//----- nvinfo : EIATTR_EXIT_INSTR_OFFSETS
	.align		4
        /*0068*/ 	.byte	0x04, 0x1c
        /*006a*/ 	.short	(.L_165 - .L_164)


	//   ....[0]....
.L_164:
        /*006c*/ 	.word	0x000000a0


	//   ....[1]....
        /*0070*/ 	.word	0x00000210


	//----- nvinfo : EIATTR_CBANK_PARAM_SIZE
	.align		4
.L_165:
        /*0074*/ 	.byte	0x03, 0x19
        /*0076*/ 	.short	0x0020


	//----- nvinfo : EIATTR_PARAM_CBANK
	.align		4
        /*0078*/ 	.byte	0x04, 0x0a
        /*007a*/ 	.short	(.L_167 - .L_166)
	.align		4
.L_166:
        /*007c*/ 	.word	index@(.nv.constant0._Z21calc_sum_output_layerPfiiS_S_)
        /*0080*/ 	.short	0x0380
        /*0082*/ 	.short	0x0020


	//----- nvinfo : EIATTR_SW_WAR
	.align		4
.L_167:
        /*0084*/ 	.byte	0x04, 0x36
        /*0086*/ 	.short	(.L_169 - .L_168)
.L_168:
        /*0088*/ 	.word	0x00000008
.L_169:


//--------------------- .nv.info._Z21calc_max_output_layerPfiiS_ --------------------------
	.section	.nv.info._Z21calc_max_output_layerPfiiS_,"",@"SHT_CUDA_INFO"
	.sectionflags	@""
	.align	4


	//----- nvinfo : EIATTR_CUDA_API_VERSION
	.align		4
        /*0000*/ 	.byte	0x04, 0x37
        /*0002*/ 	.short	(.L_171 - .L_170)
.L_170:
        /*0004*/ 	.word	0x00000082


	//----- nvinfo : EIATTR_KPARAM_INFO
	.align		4
.L_171:
        /*0008*/ 	.byte	0x04, 0x17
        /*000a*/ 	.short	(.L_173 - .L_172)
.L_172:
        /*000c*/ 	.word	0x00000000
        /*0010*/ 	.short	0x0003
        /*0012*/ 	.short	0x0010
        /*0014*/ 	.byte	0x00, 0xf5, 0x21, 0x00


	//----- nvinfo : EIATTR_KPARAM_INFO
	.align		4
.L_173:
        /*0018*/ 	.byte	0x04, 0x17
        /*001a*/ 	.short	(.L_175 - .L_174)
.L_174:
        /*001c*/ 	.word	0x00000000
        /*0020*/ 	.short	0x0002
        /*0022*/ 	.short	0x000c
        /*0024*/ 	.byte	0x00, 0xf0, 0x11, 0x00


	//----- nvinfo : EIATTR_KPARAM_INFO
	.align		4
.L_175:
        /*0028*/ 	.byte	0x04, 0x17
        /*002a*/ 	.short	(.L_177 - .L_176)
.L_176:
        /*002c*/ 	.word	0x00000000
        /*0030*/ 	.short	0x0001
        /*0032*/ 	.short	0x0008
        /*0034*/ 	.byte	0x00, 0xf0, 0x11, 0x00


	//----- nvinfo : EIATTR_KPARAM_INFO
	.align		4
.L_177:
        /*0038*/ 	.byte	0x04, 0x17
        /*003a*/ 	.short	(.L_179 - .L_178)
.L_178:
        /*003c*/ 	.word	0x00000000
        /*0040*/ 	.short	0x0000
        /*0042*/ 	.short	0x0000
        /*0044*/ 	.byte	0x00, 0xf5, 0x21, 0x00


	//----- nvinfo : EIATTR_SPARSE_MMA_MASK
	.align		4
.L_179:
        /*0048*/ 	.byte	0x03, 0x50
        /*004a*/ 	.short	0x0000


	//----- nvinfo : EIATTR_MAXREG_COUNT
	.align		4
        /*004c*/ 	.byte	0x03, 0x1b
        /*004e*/ 	.short	0x00ff


	//----- nvinfo : EIATTR_MERCURY_ISA_VERSION
	.align		4
        /*0050*/ 	.byte	0x03, 0x5f
        /*0052*/ 	.short	0x0101


	//----- nvinfo : EIATTR_VRC_CTA_INIT_COUNT
	.align		4
        /*0054*/ 	.byte	0x02, 0x4a
	.zero		1
	.zero		1


	//----- nvinfo : EIATTR_EXIT_INSTR_OFFSETS
	.align		4
        /*0058*/ 	.byte	0x04, 0x1c
        /*005a*/ 	.short	(.L_181 - .L_180)


	//   ....[0]....
.L_180:
        /*005c*/ 	.word	0x000000a0


	//   ....[1]....
        /*0060*/ 	.word	0x00000190


	//----- nvinfo : EIATTR_CRS_STACK_SIZE
	.align		4
.L_181:
        /*0064*/ 	.byte	0x04, 0x1e
        /*0066*/ 	.short	(.L_183 - .L_182)
.L_182:
        /*0068*/ 	.word	0x00000000


	//----- nvinfo : EIATTR_CBANK_PARAM_SIZE
	.align		4
.L_183:
        /*006c*/ 	.byte	0x03, 0x19
        /*006e*/ 	.short	0x0018


	//----- nvinfo : EIATTR_PARAM_CBANK
	.align		4
        /*0070*/ 	.byte	0x04, 0x0a
        /*0072*/ 	.short	(.L_185 - .L_184)
	.align		4
.L_184:
        /*0074*/ 	.word	index@(.nv.constant0._Z21calc_max_output_layerPfiiS_)
        /*0078*/ 	.short	0x0380
        /*007a*/ 	.short	0x0018


	//----- nvinfo : EIATTR_SW_WAR
	.align		4
.L_185:
        /*007c*/ 	.byte	0x04, 0x36
        /*007e*/ 	.short	(.L_187 - .L_186)
.L_186:
        /*0080*/ 	.word	0x00000008
.L_187:


//--------------------- .nv.info._Z22blocked_gpu_matrixmultPfS_S_S_iiib --------------------------
	.section	.nv.info._Z22blocked_gpu_matrixmultPfS_S_S_iiib,"",@"SHT_CUDA_INFO"
	.sectionflags	@""
	.align	4


	//----- nvinfo : EIATTR_CUDA_API_VERSION
	.align		4
        /*0000*/ 	.byte	0x04, 0x37
        /*0002*/ 	.short	(.L_189 - .L_188)
.L_188:
        /*0004*/ 	.word	0x00000082


	//----- nvinfo : EIATTR_KPARAM_INFO
	.align		4
.L_189:
        /*0008*/ 	.byte	0x04, 0x17
        /*000a*/ 	.short	(.L_191 - .L_190)
.L_190:
        /*000c*/ 	.word	0x00000000
        /*0010*/ 	.short	0x0007
        /*0012*/ 	.short	0x002c
        /*0014*/ 	.byte	0x00, 0xf0, 0x05, 0x00


	//----- nvinfo : EIATTR_KPARAM_INFO
	.align		4
.L_191:
        /*0018*/ 	.byte	0x04, 0x17
        /*001a*/ 	.short	(.L_193 - .L_192)
.L_192:
        /*001c*/ 	.word	0x00000000
        /*0020*/ 	.short	0x0006
        /*0022*/ 	.short	0x0028
        /*0024*/ 	.byte	0x00, 0xf0, 0x11, 0x00


	//----- nvinfo : EIATTR_KPARAM_INFO
	.align		4
.L_193:
        /*0028*/ 	.byte	0x04, 0x17
        /*002a*/ 	.short	(.L_195 - .L_194)
.L_194:
        /*002c*/ 	.word	0x00000000
        /*0030*/ 	.short	0x0005
        /*0032*/ 	.short	0x0024
        /*0034*/ 	.byte	0x00, 0xf0, 0x11, 0x00


	//----- nvinfo : EIATTR_KPARAM_INFO
	.align		4
.L_195:
        /*0038*/ 	.byte	0x04, 0x17
        /*003a*/ 	.short	(.L_197 - .L_196)
.L_196:
        /*003c*/ 	.word	0x00000000
        /*0040*/ 	.short	0x0004
        /*0042*/ 	.short	0x0020
        /*0044*/ 	.byte	0x00, 0xf0, 0x11, 0x00


	//----- nvinfo : EIATTR_KPARAM_INFO
	.align		4
.L_197:
        /*0048*/ 	.byte	0x04, 0x17
        /*004a*/ 	.short	(.L_199 - .L_198)
.L_198:
        /*004c*/ 	.word	0x00000000
        /*0050*/ 	.short	0x0003
        /*0052*/ 	.short	0x0018
        /*0054*/ 	.byte	0x00, 0xf5, 0x21, 0x00


	//----- nvinfo : EIATTR_KPARAM_INFO
	.align		4
.L_199:
        /*0058*/ 	.byte	0x04, 0x17
        /*005a*/ 	.short	(.L_201 - .L_200)
.L_200:
        /*005c*/ 	.word	0x00000000
        /*0060*/ 	.short	0x0002
        /*0062*/ 	.short	0x0010
        /*0064*/ 	.byte	0x00, 0xf5, 0x21, 0x00


	//----- nvinfo : EIATTR_KPARAM_INFO
	.align		4
.L_201:
        /*0068*/ 	.byte	0x04, 0x17
        /*006a*/ 	.short	(.L_203 - .L_202)
.L_202:
        /*006c*/ 	.word	0x00000000
        /*0070*/ 	.short	0x0001
        /*0072*/ 	.short	0x0008
        /*0074*/ 	.byte	0x00, 0xf5, 0x21, 0x00


	//----- nvinfo : EIATTR_KPARAM_INFO
	.align		4
.L_203:
        /*0078*/ 	.byte	0x04, 0x17
        /*007a*/ 	.short	(.L_205 - .L_204)
.L_204:
        /*007c*/ 	.word	0x00000000
        /*0080*/ 	.short	0x0000
        /*0082*/ 	.short	0x0000
        /*0084*/ 	.byte	0x00, 0xf5, 0x21, 0x00


	//----- nvinfo : EIATTR_SPARSE_MMA_MASK
	.align		4
.L_205:
        /*0088*/ 	.byte	0x03, 0x50
        /*008a*/ 	.short	0x0000


	//----- nvinfo : EIATTR_MAXREG_COUNT
	.align		4
        /*008c*/ 	.byte	0x03, 0x1b
        /*008e*/ 	.short	0x00ff


	//----- nvinfo : EIATTR_NUM_BARRIERS
	.align		4
        /*0090*/ 	.byte	0x02, 0x4c
        /*0092*/ 	.byte	0x01
	.zero		1


	//----- nvinfo : EIATTR_MERCURY_ISA_VERSION
	.align		4
        /*0094*/ 	.byte	0x03, 0x5f
        /*0096*/ 	.short	0x0101


	//----- nvinfo : EIATTR_UNUSED_LOAD_BYTE_OFFSET
	.align		4
        /*0098*/ 	.byte	0x04, 0x44
        /*009a*/ 	.short	(.L_207 - .L_206)


	//   ....[0]....
.L_206:
        /*009c*/ 	.word	0x00000fb0
        /*00a0*/ 	.word	0x00000fff


	//----- nvinfo : EIATTR_VRC_CTA_INIT_COUNT
	.align		4
.L_207:
        /*00a4*/ 	.byte	0x02, 0x4a
	.zero		1
	.zero		1


	//----- nvinfo : EIATTR_EXIT_INSTR_OFFSETS
	.align		4
        /*00a8*/ 	.byte	0x04, 0x1c
        /*00aa*/ 	.short	(.L_209 - .L_208)


	//   ....[0]....
.L_208:
        /*00ac*/ 	.word	0x000010e0


	//   ....[1]....
        /*00b0*/ 	.word	0x00001160


	//   ....[2]....
        /*00b4*/ 	.word	0x000011b0


	//----- nvinfo : EIATTR_CRS_STACK_SIZE
	.align		4
.L_209:
        /*00b8*/ 	.byte	0x04, 0x1e
        /*00ba*/ 	.short	(.L_211 - .L_210)
.L_210:
        /*00bc*/ 	.word	0x00000000


	//----- nvinfo : EIATTR_CBANK_PARAM_SIZE
	.align		4
.L_211:
        /*00c0*/ 	.byte	0x03, 0x19
        /*00c2*/ 	.short	0x002d


	//----- nvinfo : EIATTR_PARAM_CBANK
	.align		4
        /*00c4*/ 	.byte	0x04, 0x0a
        /*00c6*/ 	.short	(.L_213 - .L_212)
	.align		4
.L_212:
        /*00c8*/ 	.word	index@(.nv.constant0._Z22blocked_gpu_matrixmultPfS_S_S_iiib)
        /*00cc*/ 	.short	0x0380
        /*00ce*/ 	.short	0x002d


	//----- nvinfo : EIATTR_SW_WAR
	.align		4
.L_213:
        /*00d0*/ 	.byte	0x04, 0x36
        /*00d2*/ 	.short	(.L_215 - .L_214)
.L_214:
        /*00d4*/ 	.word	0x00000008
.L_215:


//--------------------- .nv.callgraph             --------------------------
	.section	.nv.callgraph,"",@"SHT_CUDA_CALLGRAPH"
	.align	4
	.sectionentsize	8
	.align		4
        /*0000*/ 	.word	0x00000000
	.align		4
        /*0004*/ 	.word	0xffffffff
	.align		4
        /*0008*/ 	.word	0x00000000
	.align		4
        /*000c*/ 	.word	0xfffffffe
	.align		4
        /*0010*/ 	.word	0x00000000
	.align		4
        /*0014*/ 	.word	0xfffffffd
	.align		4
        /*0018*/ 	.word	0x00000000
	.align		4
        /*001c*/ 	.word	0xfffffffc


//--------------------- .text._Z24calc_xentropy_derivativePfiiS_S_ --------------------------
	.section	.text._Z24calc_xentropy_derivativePfiiS_S_,"ax",@progbits
	.align	128
        .global         _Z24calc_xentropy_derivativePfiiS_S_
        .type           _Z24calc_xentropy_derivativePfiiS_S_,@function
        .size           _Z24calc_xentropy_derivativePfiiS_S_,(.L_x_39 - _Z24calc_xentropy_derivativePfiiS_S_)
        .other          _Z24calc_xentropy_derivativePfiiS_S_,@"STO_CUDA_ENTRY STV_DEFAULT"
_Z24calc_xentropy_derivativePfiiS_S_:
.text._Z24calc_xentropy_derivativePfiiS_S_:
[----:B------:R-:W-:Y:S01]  /*0000*/  LDC R1, c[0x0][0x37c] ;  /* 0x0000df00ff017b82 */ /* 0x000fe20000000800 */
[----:B------:R-:W0:Y:S01]  /*0010*/  S2R R0, SR_TID.X ;  /* 0x0000000000007919 */ /* 0x000e220000002100 */
[----:B------:R-:W1:Y:S01]  /*0020*/  LDCU.64 UR6, c[0x0][0x388] ;  /* 0x00007100ff0677ac */ /* 0x000e620008000a00 */
[----:B------:R-:W0:Y:S01]  /*0030*/  S2R R3, SR_CTAID.X ;  /* 0x0000000000037919 */ /* 0x000e220000002500 */
[----:B------:R-:W2:Y:S01]  /*0040*/  S2R R7, SR_TID.Y ;  /* 0x0000000000077919 */ /* 0x000ea20000002200 */
[----:B------:R-:W2:Y:S01]  /*0050*/  S2R R2, SR_CTAID.Y ;  /* 0x0000000000027919 */ /* 0x000ea20000002600 */
[----:B0-----:R-:W-:-:S04]  /*0060*/  LEA R0, R3, R0, 0x5 ;  /* 0x0000000003007211 */ /* 0x001fc800078e28ff */
[----:B-1----:R-:W-:Y:S02]  /*0070*/  ISETP.GE.AND P0, PT, R0, UR7, PT ;  /* 0x0000000700007c0c */ /* 0x002fe4000bf06270 */
[----:B--2---:R-:W-:-:S04]  /*0080*/  LEA R7, R2, R7, 0x5 ;  /* 0x0000000702077211 */ /* 0x004fc800078e28ff */
[----:B------:R-:W-:-:S13]  /*0090*/  ISETP.GE.OR P0, PT, R7, UR6, P0 ;  /* 0x0000000607007c0c */ /* 0x000fda0008706670 */
[----:B------:R-:W-:Y:S05]  /*00a0*/  @P0 EXIT ;  /* 0x000000000000094d */ /* 0x000fea0003800000 */
[----:B------:R-:W0:Y:S01]  /*00b0*/  LDC.64 R2, c[0x0][0x380] ;  /* 0x0000e000ff027b82 */ /* 0x000e220000000a00 */
[----:B------:R-:W1:Y:S01]  /*00c0*/  LDCU.64 UR4, c[0x0][0x358] ;  /* 0x00006b00ff0477ac */ /* 0x000e620008000a00 */
[----:B------:R-:W-:-:S06]  /*00d0*/  IMAD R9, R7, UR7, R0 ;  /* 0x0000000707097c24 */ /* 0x000fcc000f8e0200 */
[----:B------:R-:W2:Y:S08]  /*00e0*/  LDC.64 R4, c[0x0][0x390] ;  /* 0x0000e400ff047b82 */ /* 0x000eb00000000a00 */
[----:B------:R-:W3:Y:S01]  /*00f0*/  LDC.64 R6, c[0x0][0x398] ;  /* 0x0000e600ff067b82 */ /* 0x000ee20000000a00 */
[----:B0-----:R-:W-:-:S06]  /*0100*/  IMAD.WIDE R2, R9, 0x4, R2 ;  /* 0x0000000409027825 */ /* 0x001fcc00078e0202 */
[----:B-1----:R-:W4:Y:S01]  /*0110*/  LDG.E R2, desc[UR4][R2.64] ;  /* 0x0000000402027981 */ /* 0x002f22000c1e1900 */
[----:B--2---:R-:W-:-:S06]  /*0120*/  IMAD.WIDE R4, R9, 0x4, R4 ;  /* 0x0000000409047825 */ /* 0x004fcc00078e0204 */
[----:B------:R-:W4:Y:S01]  /*0130*/  LDG.E R5, desc[UR4][R4.64] ;  /* 0x0000000404057981 */ /* 0x000f22000c1e1900 */
[----:B---3--:R-:W-:-:S04]  /*0140*/  IMAD.WIDE R6, R9, 0x4, R6 ;  /* 0x0000000409067825 */ /* 0x008fc800078e0206 */
[----:B----4-:R-:W-:-:S05]  /*0150*/  FADD R9, R2, -R5 ;  /* 0x8000000502097221 */ /* 0x010fca0000000000 */
[----:B------:R-:W-:Y:S01]  /*0160*/  STG.E desc[UR4][R6.64], R9 ;  /* 0x0000000906007986 */ /* 0x000fe2000c101904 */
[----:B------:R-:W-:Y:S05]  /*0170*/  EXIT ;  /* 0x000000000000794d */ /* 0x000fea0003800000 */
.L_x_0:
[----:B------:R-:W-:-:S00]  /*0180*/  BRA `(.L_x_0) ;  /* 0xfffffffc00fc7947 */ /* 0x000fc0000383ffff */
[----:B------:R-:W-:-:S00]  /*0190*/  NOP ;  /* 0x0000000000007918 */ /* 0x000fc00000000000 */
        /* <DEDUP_REMOVED lines=14> */
.L_x_39:


//--------------------- .text._Z21update_weights_biasesPfS_fii --------------------------
	.section	.text._Z21update_weights_biasesPfS_fii,"ax",@progbits
	.align	128
        .global         _Z21update_weights_biasesPfS_fii
        .type           _Z21update_weights_biasesPfS_fii,@function
        .size           _Z21update_weights_biasesPfS_fii,(.L_x_38 - _Z21update_weights_biasesPfS_fii)
        .other          _Z21update_weights_biasesPfS_fii,@"STO_CUDA_ENTRY STV_DEFAULT"
_Z21update_weights_biasesPfS_fii:
.text._Z21update_weights_biasesPfS_fii:
[----:B------:R-:W-:Y:S01]  /*0000*/  LDC R1, c[0x0][0x37c] ;  /* 0x0000df00ff017b82 */ /* 0x000fe20000000800 */
[----:B------:R-:W0:Y:S01]  /*0010*/  S2R R2, SR_TID.X ;  /* 0x0000000000027919 */ /* 0x000e220000002100 */
[----:B------:R-:W1:Y:S01]  /*0020*/  LDCU UR6, c[0x0][0x398] ;  /* 0x00007300ff0677ac */ /* 0x000e620008000800 */
[----:B------:R-:W0:Y:S01]  /*0030*/  S2R R3, SR_CTAID.X ;  /* 0x0000000000037919 */ /* 0x000e220000002500 */
[----:B------:R-:W2:Y:S01]  /*0040*/  LDCU UR4, c[0x0][0x394] ;  /* 0x00007280ff0477ac */ /* 0x000ea20008000800 */
[----:B------:R-:W3:Y:S01]  /*0050*/  S2R R0, SR_TID.Y ;  /* 0x0000000000007919 */ /* 0x000ee20000002200 */
[----:B------:R-:W3:Y:S01]  /*0060*/  S2R R5, SR_CTAID.Y ;  /* 0x0000000000057919 */ /* 0x000ee20000002600 */
[----:B0-----:R-:W-:-:S05]  /*0070*/  IMAD R2, R3, 0x20, R2 ;  /* 0x0000002003027824 */ /* 0x001fca00078e0202 */
[----:B-1----:R-:W-:Y:S01]  /*0080*/  ISETP.GE.AND P0, PT, R2, UR6, PT ;  /* 0x0000000602007c0c */ /* 0x002fe2000bf06270 */
[----:B---3--:R-:W-:-:S05]  /*0090*/  IMAD R3, R5, 0x20, R0 ;  /* 0x0000002005037824 */ /* 0x008fca00078e0200 */
[----:B--2---:R-:W-:-:S13]  /*00a0*/  ISETP.GE.OR P0, PT, R3, UR4, P0 ;  /* 0x0000000403007c0c */ /* 0x004fda0008706670 */
[----:B------:R-:W-:Y:S05]  /*00b0*/  @P0 EXIT ;  /* 0x000000000000094d */ /* 0x000fea0003800000 */
[----:B------:R-:W0:Y:S01]  /*00c0*/  LDC.64 R4, c[0x0][0x388] ;  /* 0x0000e200ff047b82 */ /* 0x000e220000000a00 */
[----:B------:R-:W1:Y:S01]  /*00d0*/  LDCU.64 UR4, c[0x0][0x358] ;  /* 0x00006b00ff0477ac */ /* 0x000e620008000a00 */
[----:B------:R-:W-:-:S06]  /*00e0*/  IMAD R2, R3, UR6, R2 ;  /* 0x0000000603027c24 */ /* 0x000fcc000f8e0202 */
[----:B------:R-:W2:Y:S01]  /*00f0*/  LDC R9, c[0x0][0x390] ;  /* 0x0000e400ff097b82 */ /* 0x000ea20000000800 */
[----:B0-----:R-:W-:-:S05]  /*0100*/  IMAD.WIDE R4, R2, 0x4, R4 ;  /* 0x0000000402047825 */ /* 0x001fca00078e0204 */
[----:B-1----:R-:W3:Y:S01]  /*0110*/  LDG.E R0, desc[UR4][R4.64] ;  /* 0x0000000404007981 */ /* 0x002ee2000c1e1900 */
[----:B------:R-:W-:Y:S01]  /*0120*/  BSSY.RECONVERGENT B0, `(.L_x_1) ;  /* 0x000000c000007945 */ /* 0x000fe20003800200 */
[----:B--2---:R-:W0:Y:S02]  /*0130*/  MUFU.RCP R3, R9 ;  /* 0x0000000900037308 */ /* 0x004e240000001000 */
[----:B0-----:R-:W-:-:S04]  /*0140*/  FFMA R6, R3, -R9, 1 ;  /* 0x3f80000003067423 */ /* 0x001fc80000000809 */
[----:B------:R-:W-:Y:S02]  /*0150*/  FFMA R3, R3, R6, R3 ;  /* 0x0000000603037223 */ /* 0x000fe40000000003 */
[----:B---3--:R-:W0:Y:S02]  /*0160*/  FCHK P0, R0, R9 ;  /* 0x0000000900007302 */ /* 0x008e240000000000 */
[----:B------:R-:W-:-:S04]  /*0170*/  FFMA R6, R0, R3, RZ ;  /* 0x0000000300067223 */ /* 0x000fc800000000ff */
[----:B------:R-:W-:-:S04]  /*0180*/  FFMA R7, R6, -R9, R0 ;  /* 0x8000000906077223 */ /* 0x000fc80000000000 */
[----:B------:R-:W-:Y:S01]  /*0190*/  FFMA R8, R3, R7, R6 ;  /* 0x0000000703087223 */ /* 0x000fe20000000006 */
[----:B0-----:R-:W-:Y:S06]  /*01a0*/  @!P0 BRA `(.L_x_2) ;  /* 0x00000000000c8947 */ /* 0x001fec0003800000 */
[----:B------:R-:W-:-:S07]  /*01b0*/  MOV R6, 0x1d0 ;  /* 0x000001d000067802 */ /* 0x000fce0000000f00 */
[----:B------:R-:W-:Y:S05]  /*01c0*/  CALL.REL.NOINC `($__internal_0_$__cuda_sm3x_div_rn_noftz_f32_slowpath) ;  /* 0x0000000000247944 */ /* 0x000fea0003c00000 */
[----:B------:R-:W-:-:S07]  /*01d0*/  IMAD.MOV.U32 R8, RZ, RZ, R0 ;  /* 0x000000ffff087224 */ /* 0x000fce00078e0000 */
.L_x_2:
[----:B------:R-:W-:Y:S05]  /*01e0*/  BSYNC.RECONVERGENT B0 ;  /* 0x0000000000007941 */ /* 0x000fea0003800200 */
.L_x_1:
[----:B------:R-:W0:Y:S02]  /*01f0*/  LDC.64 R6, c[0x0][0x380] ;  /* 0x0000e000ff067b82 */ /* 0x000e240000000a00 */
[----:B0-----:R-:W-:-:S05]  /*0200*/  IMAD.WIDE R2, R2, 0x4, R6 ;  /* 0x0000000402027825 */ /* 0x001fca00078e0206 */
[----:B------:R-:W2:Y:S02]  /*0210*/  LDG.E R7, desc[UR4][R2.64] ;  /* 0x0000000402077981 */ /* 0x000ea4000c1e1900 */
[----:B--2---:R-:W-:-:S05]  /*0220*/  FADD R7, R7, -R8 ;  /* 0x8000000807077221 */ /* 0x004fca0000000000 */
[----:B------:R-:W-:Y:S04]  /*0230*/  STG.E desc[UR4][R2.64], R7 ;  /* 0x0000000702007986 */ /* 0x000fe8000c101904 */
[----:B------:R-:W-:Y:S01]  /*0240*/  STG.E desc[UR4][R4.64], RZ ;  /* 0x000000ff04007986 */ /* 0x000fe2000c101904 */
[----:B------:R-:W-:Y:S05]  /*0250*/  EXIT ;  /* 0x000000000000794d */ /* 0x000fea0003800000 */
        .weak           $__internal_0_$__cuda_sm3x_div_rn_noftz_f32_slowpath
        .type           $__internal_0_$__cuda_sm3x_div_rn_noftz_f32_slowpath,@function
        .size           $__internal_0_$__cuda_sm3x_div_rn_noftz_f32_slowpath,(.L_x_38 - $__internal_0_$__cuda_sm3x_div_rn_noftz_f32_slowpath)
$__internal_0_$__cuda_sm3x_div_rn_noftz_f32_slowpath:
[----:B------:R-:W0:Y:S01]  /*0260*/  LDC R3, c[0x0][0x390] ;  /* 0x0000e400ff037b82 */ /* 0x000e220000000800 */
[--C-:B------:R-:W-:Y:S01]  /*0270*/  SHF.R.U32.HI R7, RZ, 0x17, R0.reuse ;  /* 0x00000017ff077819 */ /* 0x100fe20000011600 */
[----:B------:R-:W1:Y:S01]  /*0280*/  LDCU UR6, c[0x0][0x390] ;  /* 0x00007200ff0677ac */ /* 0x000e620008000800 */
[----:B------:R-:W-:Y:S01]  /*0290*/  BSSY.RECONVERGENT B1, `(.L_x_3) ;  /* 0x0000064000017945 */ /* 0x000fe20003800200 */
[----:B------:R-:W-:Y:S01]  /*02a0*/  IMAD.MOV.U32 R9, RZ, RZ, R0 ;  /* 0x000000ffff097224 */ /* 0x000fe200078e0000 */
[----:B------:R-:W-:-:S05]  /*02b0*/  LOP3.LUT R7, R7, 0xff, RZ, 0xc0, !PT ;  /* 0x000000ff07077812 */ /* 0x000fca00078ec0ff */
[----:B------:R-:W-:Y:S02]  /*02c0*/  VIADD R12, R7, 0xffffffff ;  /* 0xffffffff070c7836 */ /* 0x000fe40000000000 */
[----:B-1----:R-:W-:Y:S01]  /*02d0*/  IMAD.U32 R10, RZ, RZ, UR6 ;  /* 0x00000006ff0a7e24 */ /* 0x002fe2000f8e00ff */
[----:B0-----:R-:W-:-:S04]  /*02e0*/  SHF.R.U32.HI R8, RZ, 0x17, R3 ;  /* 0x00000017ff087819 */ /* 0x001fc80000011603 */
[----:B------:R-:W-:-:S05]  /*02f0*/  LOP3.LUT R8, R8, 0xff, RZ, 0xc0, !PT ;  /* 0x000000ff08087812 */ /* 0x000fca00078ec0ff */
[----:B------:R-:W-:-:S05]  /*0300*/  VIADD R13, R8, 0xffffffff ;  /* 0xffffffff080d7836 */ /* 0x000fca0000000000 */
[----:B------:R-:W-:-:S04]  /*0310*/  ISETP.GT.U32.AND P0, PT, R13, 0xfd, PT ;  /* 0x000000fd0d00780c */ /* 0x000fc80003f04070 */
[----:B------:R-:W-:-:S13]  /*0320*/  ISETP.GT.U32.OR P0, PT, R12, 0xfd, P0 ;  /* 0x000000fd0c00780c */ /* 0x000fda0000704470 */
[----:B------:R-:W-:Y:S01]  /*0330*/  @!P0 IMAD.MOV.U32 R11, RZ, RZ, RZ ;  /* 0x000000ffff0b8224 */ /* 0x000fe200078e00ff */
[----:B------:R-:W-:Y:S06]  /*0340*/  @!P0 BRA `(.L_x_4) ;  /* 0x00000000005c8947 */ /* 0x000fec0003800000 */
[----:B------:R-:W-:Y:S02]  /*0350*/  FSETP.GTU.FTZ.AND P1, PT, |R3|, +INF , PT ;  /* 0x7f8000000300780b */ /* 0x000fe40003f3c200 */
[----:B------:R-:W-:-:S04]  /*0360*/  FSETP.GTU.FTZ.AND P0, PT, |R0|, +INF , PT ;  /* 0x7f8000000000780b */ /* 0x000fc80003f1c200 */
[----:B------:R-:W-:-:S13]  /*0370*/  PLOP3.LUT P0, PT, P0, P1, PT, 0xf8, 0x8f ;  /* 0x00000000008f781c */ /* 0x000fda0000703f70 */
[----:B------:R-:W-:Y:S05]  /*0380*/  @P0 BRA `(.L_x_5) ;  /* 0x00000004004c0947 */ /* 0x000fea0003800000 */
[----:B------:R-:W-:-:S13]  /*0390*/  LOP3.LUT P0, RZ, R10, 0x7fffffff, R9, 0xc8, !PT ;  /* 0x7fffffff0aff7812 */ /* 0x000fda000780c809 */
[----:B------:R-:W-:Y:S05]  /*03a0*/  @!P0 BRA `(.L_x_6) ;  /* 0x00000004003c8947 */ /* 0x000fea0003800000 */
[C---:B------:R-:W-:Y:S02]  /*03b0*/  FSETP.NEU.FTZ.AND P2, PT, |R0|.reuse, +INF , PT ;  /* 0x7f8000000000780b */ /* 0x040fe40003f5d200 */
[----:B------:R-:W-:Y:S02]  /*03c0*/  FSETP.NEU.FTZ.AND P1, PT, |R3|, +INF , PT ;  /* 0x7f8000000300780b */ /* 0x000fe40003f3d200 */
[----:B------:R-:W-:-:S11]  /*03d0*/  FSETP.NEU.FTZ.AND P0, PT, |R0|, +INF , PT ;  /* 0x7f8000000000780b */ /* 0x000fd60003f1d200 */
[----:B------:R-:W-:Y:S05]  /*03e0*/  @!P1 BRA !P2, `(.L_x_6) ;  /* 0x00000004002c9947 */ /* 0x000fea0005000000 */
[----:B------:R-:W-:-:S04]  /*03f0*/  LOP3.LUT P2, RZ, R9, 0x7fffffff, RZ, 0xc0, !PT ;  /* 0x7fffffff09ff7812 */ /* 0x000fc8000784c0ff */
[----:B------:R-:W-:-:S13]  /*0400*/  PLOP3.LUT P1, PT, P1, P2, PT, 0x2f, 0xf2 ;  /* 0x0000000000f2781c */ /* 0x000fda0000f24577 */
[----:B------:R-:W-:Y:S05]  /*0410*/  @P1 BRA `(.L_x_7) ;  /* 0x0000000400181947 */ /* 0x000fea0003800000 */
[----:B------:R-:W-:-:S04]  /*0420*/  LOP3.LUT P1, RZ, R10, 0x7fffffff, RZ, 0xc0, !PT ;  /* 0x7fffffff0aff7812 */ /* 0x000fc8000782c0ff */
[----:B------:R-:W-:-:S13]  /*0430*/  PLOP3.LUT P0, PT, P0, P1, PT, 0x2f, 0xf2 ;  /* 0x0000000000f2781c */ /* 0x000fda0000702577 */
[----:B------:R-:W-:Y:S05]  /*0440*/  @P0 BRA `(.L_x_8) ;  /* 0x0000000400000947 */ /* 0x000fea0003800000 */
[----:B------:R-:W-:Y:S02]  /*0450*/  ISETP.GE.AND P0, PT, R12, RZ, PT ;  /* 0x000000ff0c00720c */ /* 0x000fe40003f06270 */
[----:B------:R-:W-:-:S11]  /*0460*/  ISETP.GE.AND P1, PT, R13, RZ, PT ;  /* 0x000000ff0d00720c */ /* 0x000fd60003f26270 */
[----:B------:R-:W-:Y:S02]  /*0470*/  @P0 IMAD.MOV.U32 R11, RZ, RZ, RZ ;  /* 0x000000ffff0b0224 */ /* 0x000fe400078e00ff */
[----:B------:R-:W-:Y:S01]  /*0480*/  @!P0 FFMA R9, R0, 1.84467440737095516160e+19, RZ ;  /* 0x5f80000000098823 */ /* 0x000fe200000000ff */
[----:B------:R-:W-:Y:S02]  /*0490*/  @!P0 IMAD.MOV.U32 R11, RZ, RZ, -0x40 ;  /* 0xffffffc0ff0b8424 */ /* 0x000fe400078e00ff */
[----:B------:R-:W-:Y:S02]  /*04a0*/  @!P1 FFMA R10, R3, 1.84467440737095516160e+19, RZ ;  /* 0x5f800000030a9823 */ /* 0x000fe400000000ff */
[----:B------:R-:W-:-:S07]  /*04b0*/  @!P1 VIADD R11, R11, 0x40 ;  /* 0x000000400b0b9836 */ /* 0x000fce0000000000 */
.L_x_4:
[----:B------:R-:W-:Y:S01]  /*04c0*/  LEA R3, R8, 0xc0800000, 0x17 ;  /* 0xc080000008037811 */ /* 0x000fe200078eb8ff */
[----:B------:R-:W-:Y:S01]  /*04d0*/  VIADD R7, R7, 0xffffff81 ;  /* 0xffffff8107077836 */ /* 0x000fe20000000000 */
[----:B------:R-:W-:Y:S03]  /*04e0*/  BSSY.RECONVERGENT B2, `(.L_x_9) ;  /* 0x0000035000027945 */ /* 0x000fe60003800200 */
[----:B------:R-:W-:Y:S01]  /*04f0*/  IMAD.IADD R3, R10, 0x1, -R3 ;  /* 0x000000010a037824 */ /* 0x000fe200078e0a03 */
[C---:B------:R-:W-:Y:S01]  /*0500*/  IADD3 R8, PT, PT, R7.reuse, 0x7f, -R8 ;  /* 0x0000007f07087810 */ /* 0x040fe20007ffe808 */
[----:B------:R-:W-:Y:S02]  /*0510*/  IMAD R0, R7, -0x800000, R9 ;  /* 0xff80000007007824 */ /* 0x000fe400078e0209 */
[----:B------:R-:W0:Y:S01]  /*0520*/  MUFU.RCP R10, R3 ;  /* 0x00000003000a7308 */ /* 0x000e220000001000 */
[----:B------:R-:W-:Y:S01]  /*0530*/  FADD.FTZ R13, -R3, -RZ ;  /* 0x800000ff030d7221 */ /* 0x000fe20000010100 */
[----:B------:R-:W-:-:S03]  /*0540*/  IMAD.IADD R8, R8, 0x1, R11 ;  /* 0x0000000108087824 */ /* 0x000fc600078e020b */
[----:B0-----:R-:W-:-:S04]  /*0550*/  FFMA R15, R10, R13, 1 ;  /* 0x3f8000000a0f7423 */ /* 0x001fc8000000000d */
[----:B------:R-:W-:-:S04]  /*0560*/  FFMA R12, R10, R15, R10 ;  /* 0x0000000f0a0c7223 */ /* 0x000fc8000000000a */
[----:B------:R-:W-:-:S04]  /*0570*/  FFMA R9, R0, R12, RZ ;  /* 0x0000000c00097223 */ /* 0x000fc800000000ff */
[----:B------:R-:W-:-:S04]  /*0580*/  FFMA R10, R13, R9, R0 ;  /* 0x000000090d0a7223 */ /* 0x000fc80000000000 */
[----:B------:R-:W-:-:S04]  /*0590*/  FFMA R9, R12, R10, R9 ;  /* 0x0000000a0c097223 */ /* 0x000fc80000000009 */
[----:B------:R-:W-:-:S04]  /*05a0*/  FFMA R10, R13, R9, R0 ;  /* 0x000000090d0a7223 */ /* 0x000fc80000000000 */
[----:B------:R-:W-:-:S05]  /*05b0*/  FFMA R0, R12, R10, R9 ;  /* 0x0000000a0c007223 */ /* 0x000fca0000000009 */
[----:B------:R-:W-:-:S04]  /*05c0*/  SHF.R.U32.HI R3, RZ, 0x17, R0 ;  /* 0x00000017ff037819 */ /* 0x000fc80000011600 */
[----:B------:R-:W-:-:S05]  /*05d0*/  LOP3.LUT R3, R3, 0xff, RZ, 0xc0, !PT ;  /* 0x000000ff03037812 */ /* 0x000fca00078ec0ff */
[----:B------:R-:W-:-:S04]  /*05e0*/  IMAD.IADD R11, R3, 0x1, R8 ;  /* 0x00000001030b7824 */ /* 0x000fc800078e0208 */
[----:B------:R-:W-:-:S05]  /*05f0*/  VIADD R3, R11, 0xffffffff ;  /* 0xffffffff0b037836 */ /* 0x000fca0000000000 */
[----:B------:R-:W-:-:S13]  /*0600*/  ISETP.GE.U32.AND P0, PT, R3, 0xfe, PT ;  /* 0x000000fe0300780c */ /* 0x000fda0003f06070 */
[----:B------:R-:W-:Y:S05]  /*0610*/  @!P0 BRA `(.L_x_10) ;  /* 0x0000000000808947 */ /* 0x000fea0003800000 */
[----:B------:R-:W-:-:S13]  /*0620*/  ISETP.GT.AND P0, PT, R11, 0xfe, PT ;  /* 0x000000fe0b00780c */ /* 0x000fda0003f04270 */
[----:B------:R-:W-:Y:S05]  /*0630*/  @P0 BRA `(.L_x_11) ;  /* 0x00000000006c0947 */ /* 0x000fea0003800000 */
[----:B------:R-:W-:-:S13]  /*0640*/  ISETP.GE.AND P0, PT, R11, 0x1, PT ;  /* 0x000000010b00780c */ /* 0x000fda0003f06270 */
[----:B------:R-:W-:Y:S05]  /*0650*/  @P0 BRA `(.L_x_12) ;  /* 0x0000000000740947 */ /* 0x000fea0003800000 */
[----:B------:R-:W-:Y:S02]  /*0660*/  ISETP.GE.AND P0, PT, R11, -0x18, PT ;  /* 0xffffffe80b00780c */ /* 0x000fe40003f06270 */
[----:B------:R-:W-:-:S11]  /*0670*/  LOP3.LUT R0, R0, 0x80000000, RZ, 0xc0, !PT ;  /* 0x8000000000007812 */ /* 0x000fd600078ec0ff */
[----:B------:R-:W-:Y:S05]  /*0680*/  @!P0 BRA `(.L_x_12) ;  /* 0x0000000000688947 */ /* 0x000fea0003800000 */
[CCC-:B------:R-:W-:Y:S01]  /*0690*/  FFMA.RZ R3, R12.reuse, R10.reuse, R9.reuse ;  /* 0x0000000a0c037223 */ /* 0x1c0fe2000000c009 */
[CCC-:B------:R-:W-:Y:S01]  /*06a0*/  FFMA.RM R8, R12.reuse, R10.reuse, R9.reuse ;  /* 0x0000000a0c087223 */ /* 0x1c0fe20000004009 */
[C---:B------:R-:W-:Y:S02]  /*06b0*/  ISETP.NE.AND P2, PT, R11.reuse, RZ, PT ;  /* 0x000000ff0b00720c */ /* 0x040fe40003f45270 */
[----:B------:R-:W-:Y:S02]  /*06c0*/  ISETP.NE.AND P1, PT, R11, RZ, PT ;  /* 0x000000ff0b00720c */ /* 0x000fe40003f25270 */
[----:B------:R-:W-:Y:S01]  /*06d0*/  LOP3.LUT R7, R3, 0x7fffff, RZ, 0xc0, !PT ;  /* 0x007fffff03077812 */ /* 0x000fe200078ec0ff */
[----:B------:R-:W-:Y:S01]  /*06e0*/  FFMA.RP R3, R12, R10, R9 ;  /* 0x0000000a0c037223 */ /* 0x000fe20000008009 */
[----:B------:R-:W-:Y:S02]  /*06f0*/  VIADD R10, R11, 0x20 ;  /* 0x000000200b0a7836 */ /* 0x000fe40000000000 */
[----:B------:R-:W-:Y:S01]  /*0700*/  LOP3.LUT R7, R7, 0x800000, RZ, 0xfc, !PT ;  /* 0x0080000007077812 */ /* 0x000fe200078efcff */
[----:B------:R-:W-:Y:S01]  /*0710*/  IMAD.MOV R9, RZ, RZ, -R11 ;  /* 0x000000ffff097224 */ /* 0x000fe200078e0a0b */
[----:B------:R-:W-:-:S02]  /*0720*/  FSETP.NEU.FTZ.AND P0, PT, R3, R8, PT ;  /* 0x000000080300720b */ /* 0x000fc40003f1d000 */
[----:B------:R-:W-:Y:S02]  /*0730*/  SHF.L.U32 R10, R7, R10, RZ ;  /* 0x0000000a070a7219 */ /* 0x000fe400000006ff */
[----:B------:R-:W-:Y:S02]  /*0740*/  SEL R8, R9, RZ, P2 ;  /* 0x000000ff09087207 */ /* 0x000fe40001000000 */
[----:B------:R-:W-:Y:S02]  /*0750*/  ISETP.NE.AND P1, PT, R10, RZ, P1 ;  /* 0x000000ff0a00720c */ /* 0x000fe40000f25270 */
[----:B------:R-:W-:Y:S02]  /*0760*/  SHF.R.U32.HI R8, RZ, R8, R7 ;  /* 0x00000008ff087219 */ /* 0x000fe40000011607 */
[----:B------:R-:W-:Y:S02]  /*0770*/  PLOP3.LUT P0, PT, P0, P1, PT, 0xf8, 0x8f ;  /* 0x00000000008f781c */ /* 0x000fe40000703f70 */
[----:B------:R-:W-:-:S02]  /*0780*/  SHF.R.U32.HI R10, RZ, 0x1, R8 ;  /* 0x00000001ff0a7819 */ /* 0x000fc40000011608 */
[----:B------:R-:W-:-:S04]  /*0790*/  SEL R3, RZ, 0x1, !P0 ;  /* 0x00000001ff037807 */ /* 0x000fc80004000000 */
[----:B------:R-:W-:-:S04]  /*07a0*/  LOP3.LUT R3, R3, 0x1, R10, 0xf8, !PT ;  /* 0x0000000103037812 */ /* 0x000fc800078ef80a */
[----:B------:R-:W-:-:S05]  /*07b0*/  LOP3.LUT R3, R3, R8, RZ, 0xc0, !PT ;  /* 0x0000000803037212 */ /* 0x000fca00078ec0ff */
[----:B------:R-:W-:-:S05]  /*07c0*/  IMAD.IADD R3, R10, 0x1, R3 ;  /* 0x000000010a037824 */ /* 0x000fca00078e0203 */
[----:B------:R-:W-:Y:S01]  /*07d0*/  LOP3.LUT R0, R3, R0, RZ, 0xfc, !PT ;  /* 0x0000000003007212 */ /* 0x000fe200078efcff */
[----:B------:R-:W-:Y:S06]  /*07e0*/  BRA `(.L_x_12) ;  /* 0x0000000000107947 */ /* 0x000fec0003800000 */
.L_x_11:
[----:B------:R-:W-:-:S04]  /*07f0*/  LOP3.LUT R0, R0, 0x80000000, RZ, 0xc0, !PT ;  /* 0x8000000000007812 */ /* 0x000fc800078ec0ff */
[----:B------:R-:W-:Y:S01]  /*0800*/  LOP3.LUT R0, R0, 0x7f800000, RZ, 0xfc, !PT ;  /* 0x7f80000000007812 */ /* 0x000fe200078efcff */
[----:B------:R-:W-:Y:S06]  /*0810*/  BRA `(.L_x_12) ;  /* 0x0000000000047947 */ /* 0x000fec0003800000 */
.L_x_10:
[----:B------:R-:W-:-:S07]  /*0820*/  IMAD R0, R8, 0x800000, R0 ;  /* 0x0080000008007824 */ /* 0x000fce00078e0200 */
.L_x_12:
[----:B------:R-:W-:Y:S05]  /*0830*/  BSYNC.RECONVERGENT B2 ;  /* 0x0000000000027941 */ /* 0x000fea0003800200 */
.L_x_9:
[----:B------:R-:W-:Y:S05]  /*0840*/  BRA `(.L_x_13) ;  /* 0x0000000000207947 */ /* 0x000fea0003800000 */
.L_x_8:
[----:B------:R-:W-:-:S04]  /*0850*/  LOP3.LUT R0, R10, 0x80000000, R9, 0x48, !PT ;  /* 0x800000000a007812 */ /* 0x000fc800078e4809 */
[----:B------:R-:W-:Y:S01]  /*0860*/  LOP3.LUT R0, R0, 0x7f800000, RZ, 0xfc, !PT ;  /* 0x7f80000000007812 */ /* 0x000fe200078efcff */
[----:B------:R-:W-:Y:S06]  /*0870*/  BRA `(.L_x_13) ;  /* 0x0000000000147947 */ /* 0x000fec0003800000 */
.L_x_7:
[----:B------:R-:W-:Y:S01]  /*0880*/  LOP3.LUT R0, R10, 0x80000000, R9, 0x48, !PT ;  /* 0x800000000a007812 */ /* 0x000fe200078e4809 */
[----:B------:R-:W-:Y:S06]  /*0890*/  BRA `(.L_x_13) ;  /* 0x00000000000c7947 */ /* 0x000fec0003800000 */
.L_x_6:
[----:B------:R-:W0:Y:S01]  /*08a0*/  MUFU.RSQ R0, -QNAN ;  /* 0xffc0000000007908 */ /* 0x000e220000001400 */
[----:B------:R-:W-:Y:S05]  /*08b0*/  BRA `(.L_x_13) ;  /* 0x0000000000047947 */ /* 0x000fea0003800000 */
.L_x_5:
[----:B------:R-:W-:-:S07]  /*08c0*/  FADD.FTZ R0, R0, R3 ;  /* 0x0000000300007221 */ /* 0x000fce0000010000 */
.L_x_13:
[----:B------:R-:W-:Y:S05]  /*08d0*/  BSYNC.RECONVERGENT B1 ;  /* 0x0000000000017941 */ /* 0x000fea0003800200 */
.L_x_3:
[----:B------:R-:W-:-:S04]  /*08e0*/  IMAD.MOV.U32 R7, RZ, RZ, 0x0 ;  /* 0x00000000ff077424 */ /* 0x000fc800078e00ff */
[----:B0-----:R-:W-:Y:S05]  /*08f0*/  RET.REL.NODEC R6 `(_Z21update_weights_biasesPfS_fii) ;  /* 0xfffffff406c07950 */ /* 0x001fea0003c3ffff */
.L_x_14:
        /* <DEDUP_REMOVED lines=16> */
.L_x_38:


//--------------------- .text._Z17update_deltas_gpuPfS_iiS_iif --------------------------
	.section	.text._Z17update_deltas_gpuPfS_iiS_iif,"ax",@progbits
	.align	128
        .global         _Z17update_deltas_gpuPfS_iiS_iif
        .type           _Z17update_deltas_gpuPfS_iiS_iif,@function
        .size           _Z17update_deltas_gpuPfS_iiS_iif,(.L_x_41 - _Z17update_deltas_gpuPfS_iiS_iif)
        .other          _Z17update_deltas_gpuPfS_iiS_iif,@"STO_CUDA_ENTRY STV_DEFAULT"
_Z17update_deltas_gpuPfS_iiS_iif:
.text._Z17update_deltas_gpuPfS_iiS_iif:
[----:B------:R-:W-:Y:S01]  /*0000*/  LDC R1, c[0x0][0x37c] ;  /* 0x0000df00ff017b82 */ /* 0x000fe20000000800 */
[----:B------:R-:W0:Y:S01]  /*0010*/  S2R R4, SR_TID.X ;  /* 0x0000000000047919 */ /* 0x000e220000002100 */
[----:B------:R-:W1:Y:S01]  /*0020*/  LDCU.64 UR6, c[0x0][0x3a0] ;  /* 0x00007400ff0677ac */ /* 0x000e620008000a00 */
[----:B------:R-:W0:Y:S01]  /*0030*/  S2R R3, SR_CTAID.X ;  /* 0x0000000000037919 */ /* 0x000e220000002500 */
[----:B------:R-:W2:Y:S01]  /*0040*/  S2R R8, SR_TID.Y ;  /* 0x0000000000087919 */ /* 0x000ea20000002200 */
[----:B------:R-:W2:Y:S01]  /*0050*/  S2R R7, SR_CTAID.Y ;  /* 0x0000000000077919 */ /* 0x000ea20000002600 */
[----:B0-----:R-:W-:-:S05]  /*0060*/  IMAD R0, R3, 0x20, R4 ;  /* 0x0000002003007824 */ /* 0x001fca00078e0204 */
[----:B-1----:R-:W-:Y:S01]  /*0070*/  ISETP.GE.AND P0, PT, R0, UR7, PT ;  /* 0x0000000700007c0c */ /* 0x002fe2000bf06270 */
[----:B--2---:R-:W-:-:S05]  /*0080*/  IMAD R7, R7, 0x20, R8 ;  /* 0x0000002007077824 */ /* 0x004fca00078e0208 */
[----:B------:R-:W-:-:S13]  /*0090*/  ISETP.GE.OR P0, PT, R7, UR6, P0 ;  /* 0x0000000607007c0c */ /* 0x000fda0008706670 */
[----:B------:R-:W-:Y:S05]  /*00a0*/  @P0 EXIT ;  /* 0x000000000000094d */ /* 0x000fea0003800000 */
[----:B------:R-:W0:Y:S01]  /*00b0*/  S2UR UR6, SR_CgaCtaId ;  /* 0x00000000000679c3 */ /* 0x000e220000008800 */
[----:B------:R-:W-:Y:S01]  /*00c0*/  ISETP.NE.AND P0, PT, R8, RZ, PT ;  /* 0x000000ff0800720c */ /* 0x000fe20003f05270 */
[----:B------:R-:W-:Y:S01]  /*00d0*/  UMOV UR5, 0x400 ;  /* 0x0000040000057882 */ /* 0x000fe20000000000 */
[----:B------:R-:W1:Y:S01]  /*00e0*/  LDCU.64 UR8, c[0x0][0x358] ;  /* 0x00006b00ff0877ac */ /* 0x000e620008000a00 */
[----:B------:R-:W-:Y:S01]  /*00f0*/  BSSY.RECONVERGENT B0, `(.L_x_15) ;  /* 0x0000010000007945 */ /* 0x000fe20003800200 */
[----:B0-----:R-:W-:-:S06]  /*0100*/  ULEA UR4, UR6, UR5, 0x18 ;  /* 0x0000000506047291 */ /* 0x001fcc000f8ec0ff */
[----:B------:R-:W-:-:S03]  /*0110*/  LEA R6, R4, UR4, 0x2 ;  /* 0x0000000404067c11 */ /* 0x000fc6000f8e10ff */
[----:B-1----:R-:W-:Y:S05]  /*0120*/  @P0 BRA `(.L_x_16) ;  /* 0x0000000000300947 */ /* 0x002fea0003800000 */
[----:B------:R-:W0:Y:S01]  /*0130*/  LDC.64 R10, c[0x0][0x390] ;  /* 0x0000e400ff0a7b82 */ /* 0x000e220000000a00 */
[C---:B------:R-:W-:Y:S01]  /*0140*/  ISETP.NE.AND P0, PT, R0.reuse, RZ, PT ;  /* 0x000000ff0000720c */ /* 0x040fe20003f05270 */
[----:B------:R-:W-:Y:S01]  /*0150*/  BSSY.RECONVERGENT B1, `(.L_x_17) ;  /* 0x0000008000017945 */ /* 0x000fe20003800200 */
[----:B------:R-:W-:Y:S01]  /*0160*/  IADD3 R2, PT, PT, R0, -0x1, RZ ;  /* 0xffffffff00027810 */ /* 0x000fe20007ffe0ff */
[----:B------:R-:W-:-:S04]  /*0170*/  HFMA2 R3, -RZ, RZ, 1.875, 0 ;  /* 0x3f800000ff037431 */ /* 0x000fc800000001ff */
[----:B0-----:R-:W-:-:S06]  /*0180*/  IMAD R5, R2, R11, R10 ;  /* 0x0000000b02057224 */ /* 0x001fcc00078e020a */
[----:B------:R-:W-:Y:S05]  /*0190*/  @!P0 BRA `(.L_x_18) ;  /* 0x00000000000c8947 */ /* 0x000fea0003800000 */
[----:B------:R-:W0:Y:S02]  /*01a0*/  LDC.64 R2, c[0x0][0x388] ;  /* 0x0000e200ff027b82 */ /* 0x000e240000000a00 */
[----:B0-----:R-:W-:-:S06]  /*01b0*/  IMAD.WIDE R2, R5, 0x4, R2 ;  /* 0x0000000405027825 */ /* 0x001fcc00078e0202 */
[----:B------:R0:W5:Y:S02]  /*01c0*/  LDG.E R3, desc[UR8][R2.64] ;  /* 0x0000000802037981 */ /* 0x000164000c1e1900 */
.L_x_18:
[----:B------:R-:W-:Y:S05]  /*01d0*/  BSYNC.RECONVERGENT B1 ;  /* 0x0000000000017941 */ /* 0x000fea0003800200 */
.L_x_17:
[----:B-----5:R1:W-:Y:S02]  /*01e0*/  STS [R6], R3 ;  /* 0x0000000306007388 */ /* 0x0203e40000000800 */
.L_x_16:
[----:B------:R-:W-:Y:S05]  /*01f0*/  BSYNC.RECONVERGENT B0 ;  /* 0x0000000000007941 */ /* 0x000fea0003800200 */
.L_x_15:
[----:B------:R-:W-:Y:S01]  /*0200*/  ISETP.NE.AND P0, PT, R4, RZ, PT ;  /* 0x000000ff0400720c */ /* 0x000fe20003f05270 */
[----:B------:R-:W-:Y:S01]  /*0210*/  UIADD3 UR4, UPT, UPT, UR5, 0x80, URZ ;  /* 0x0000008005047890 */ /* 0x000fe2000fffe0ff */
[----:B------:R-:W2:Y:S11]  /*0220*/  LDC.64 R4, c[0x0][0x398] ;  /* 0x0000e600ff047b82 */ /* 0x000eb60000000a00 */
[----:B01----:R-:W0:Y:S02]  /*0230*/  @!P0 LDC.64 R2, c[0x0][0x380] ;  /* 0x0000e000ff028b82 */ /* 0x003e240000000a00 */
[----:B0-----:R-:W-:-:S05]  /*0240*/  @!P0 IMAD.WIDE.U32 R2, R7, 0x4, R2 ;  /* 0x0000000407028825 */ /* 0x001fca00078e0002 */
[----:B------:R2:W3:Y:S01]  /*0250*/  @!P0 LDG.E R9, desc[UR8][R2.64] ;  /* 0x0000000802098981 */ /* 0x0004e2000c1e1900 */
[----:B------:R-:W-:Y:S01]  /*0260*/  ULEA UR4, UR6, UR4, 0x18 ;  /* 0x0000000406047291 */ /* 0x000fe2000f8ec0ff */
[----:B------:R-:W-:-:S05]  /*0270*/  IMAD R7, R7, UR7, R0 ;  /* 0x0000000707077c24 */ /* 0x000fca000f8e0200 */
[----:B------:R-:W-:Y:S01]  /*0280*/  LEA R8, R8, UR4, 0x2 ;  /* 0x0000000408087c11 */ /* 0x000fe2000f8e10ff */
[----:B--2---:R-:W-:-:S04]  /*0290*/  IMAD.WIDE R2, R7, 0x4, R4 ;  /* 0x0000000407027825 */ /* 0x004fc800078e0204 */
[----:B------:R-:W0:Y:S01]  /*02a0*/  LDCU UR4, c[0x0][0x3a8] ;  /* 0x00007500ff0477ac */ /* 0x000e220008000800 */
[----:B---3--:R-:W-:Y:S01]  /*02b0*/  @!P0 STS [R8], R9 ;  /* 0x0000000908008388 */ /* 0x008fe20000000800 */
[----:B------:R-:W-:Y:S06]  /*02c0*/  BAR.SYNC.DEFER_BLOCKING 0x0 ;  /* 0x0000000000007b1d */ /* 0x000fec0000010000 */
[----:B------:R-:W0:Y:S04]  /*02d0*/  LDS R10, [R8] ;  /* 0x00000000080a7984 */ /* 0x000e280000000800 */
[----:B------:R-:W1:Y:S01]  /*02e0*/  LDS R11, [R6] ;  /* 0x00000000060b7984 */ /* 0x000e620000000800 */
[----:B0-----:R-:W-:-:S04]  /*02f0*/  FMUL R10, R10, UR4 ;  /* 0x000000040a0a7c20 */ /* 0x001fc80008400000 */
[----:B-1----:R-:W-:-:S05]  /*0300*/  FMUL R11, R10, R11 ;  /* 0x0000000b0a0b7220 */ /* 0x002fca0000400000 */
[----:B------:R-:W-:Y:S01]  /*0310*/  REDG.E.ADD.F32.FTZ.RN.STRONG.GPU desc[UR8][R2.64], R11 ;  /* 0x0000000b020079a6 */ /* 0x000fe2000c12f308 */
[----:B------:R-:W-:Y:S05]  /*0320*/  EXIT ;  /* 0x000000000000794d */ /* 0x000fea0003800000 */
.L_x_19:
        /* <DEDUP_REMOVED lines=13> */
.L_x_41:


//--------------------- .text._Z25crossentropy_output_layerPfiiS_S_ --------------------------
	.section	.text._Z25crossentropy_output_layerPfiiS_S_,"ax",@progbits
	.align	128
        .global         _Z25crossentropy_output_layerPfiiS_S_
        .type           _Z25crossentropy_output_layerPfiiS_S_,@function
        .size           _Z25crossentropy_output_layerPfiiS_S_,(.L_x_42 - _Z25crossentropy_output_layerPfiiS_S_)
        .other          _Z25crossentropy_output_layerPfiiS_S_,@"STO_CUDA_ENTRY STV_DEFAULT"
_Z25crossentropy_output_layerPfiiS_S_:
.text._Z25crossentropy_output_layerPfiiS_S_:
        /* <DEDUP_REMOVED lines=14> */
[----:B------:R-:W2:Y:S01]  /*00e0*/  LDC.64 R2, c[0x0][0x390] ;  /* 0x0000e400ff027b82 */ /* 0x000ea20000000a00 */
[----:B0-----:R-:W-:-:S05]  /*00f0*/  IMAD.WIDE R6, R5, 0x4, R6 ;  /* 0x0000000405067825 */ /* 0x001fca00078e0206 */
[----:B-1----:R-:W3:Y:S01]  /*0100*/  LDG.E R4, desc[UR4][R6.64] ;  /* 0x0000000406047981 */ /* 0x002ee2000c1e1900 */
[----:B--2---:R-:W-:-:S05]  /*0110*/  IMAD.WIDE R2, R5, 0x4, R2 ;  /* 0x0000000405027825 */ /* 0x004fca00078e0202 */
[----:B------:R0:W2:Y:S01]  /*0120*/  LDG.E R5, desc[UR4][R2.64] ;  /* 0x0000000402057981 */ /* 0x0000a2000c1e1900 */
[----:B------:R-:W-:Y:S01]  /*0130*/  HFMA2 R11, -RZ, RZ, 1.5048828125, 33.21875 ;  /* 0x3e055027ff0b7431 */ /* 0x000fe200000001ff */
[----:B0-----:R-:W0:Y:S02]  /*0140*/  LDC.64 R2, c[0x0][0x398] ;  /* 0x0000e600ff027b82 */ /* 0x001e240000000a00 */
[----:B0-----:R-:W-:Y:S01]  /*0150*/  IMAD.WIDE R2, R0, 0x4, R2 ;  /* 0x0000000400027825 */ /* 0x001fe200078e0202 */
[----:B---3--:R-:W-:-:S04]  /*0160*/  FSETP.GEU.AND P0, PT, R4, 1.175494350822287508e-38, PT ;  /* 0x008000000400780b */ /* 0x008fc80003f0e000 */
[----:B------:R-:W-:-:S09]  /*0170*/  FSEL R6, RZ, -23, P0 ;  /* 0xc1b80000ff067808 */ /* 0x000fd20000000000 */
[----:B------:R-:W-:-:S05]  /*0180*/  @!P0 FMUL R4, R4, 8388608 ;  /* 0x4b00000004048820 */ /* 0x000fca0000400000 */
[C---:B------:R-:W-:Y:S02]  /*0190*/  IADD3 R8, PT, PT, R4.reuse, -0x3f2aaaab, RZ ;  /* 0xc0d5555504087810 */ /* 0x040fe40007ffe0ff */
[----:B------:R-:W-:Y:S02]  /*01a0*/  ISETP.GT.U32.AND P0, PT, R4, 0x7f7fffff, PT ;  /* 0x7f7fffff0400780c */ /* 0x000fe40003f04070 */
[----:B------:R-:W-:-:S04]  /*01b0*/  LOP3.LUT R9, R8, 0xff800000, RZ, 0xc0, !PT ;  /* 0xff80000008097812 */ /* 0x000fc800078ec0ff */
[-C--:B------:R-:W-:Y:S02]  /*01c0*/  IADD3 R8, PT, PT, R4, -R9.reuse, RZ ;  /* 0x8000000904087210 */ /* 0x080fe40007ffe0ff */
[----:B------:R-:W-:-:S03]  /*01d0*/  I2FP.F32.S32 R9, R9 ;  /* 0x0000000900097245 */ /* 0x000fc60000201400 */
[----:B------:R-:W-:Y:S02]  /*01e0*/  FADD R8, R8, -1 ;  /* 0xbf80000008087421 */ /* 0x000fe40000000000 */
[----:B------:R-:W-:Y:S01]  /*01f0*/  FFMA R6, R9, 1.1920928955078125e-07, R6 ;  /* 0x3400000009067823 */ /* 0x000fe20000000006 */
[----:B------:R-:W-:Y:S01]  /*0200*/  MOV R9, 0x7f800000 ;  /* 0x7f80000000097802 */ /* 0x000fe20000000f00 */
[----:B------:R-:W-:-:S04]  /*0210*/  FFMA R7, R8, -R11, 0.14084610342979431152 ;  /* 0x3e1039f608077423 */ /* 0x000fc8000000080b */
[----:B------:R-:W-:-:S04]  /*0220*/  FFMA R7, R8, R7, -0.12148627638816833496 ;  /* 0xbdf8cdcc08077423 */ /* 0x000fc80000000007 */
[----:B------:R-:W-:-:S04]  /*0230*/  FFMA R7, R8, R7, 0.13980610668659210205 ;  /* 0x3e0f295508077423 */ /* 0x000fc80000000007 */
[----:B------:R-:W-:-:S04]  /*0240*/  FFMA R7, R8, R7, -0.16684235632419586182 ;  /* 0xbe2ad8b908077423 */ /* 0x000fc80000000007 */
[----:B------:R-:W-:-:S04]  /*0250*/  FFMA R7, R8, R7, 0.20012299716472625732 ;  /* 0x3e4ced0b08077423 */ /* 0x000fc80000000007 */
[----:B------:R-:W-:-:S04]  /*0260*/  FFMA R7, R8, R7, -0.24999669194221496582 ;  /* 0xbe7fff2208077423 */ /* 0x000fc80000000007 */
[----:B------:R-:W-:-:S04]  /*0270*/  FFMA R7, R8, R7, 0.33333182334899902344 ;  /* 0x3eaaaa7808077423 */ /* 0x000fc80000000007 */
[----:B------:R-:W-:-:S04]  /*0280*/  FFMA R7, R8, R7, -0.5 ;  /* 0xbf00000008077423 */ /* 0x000fc80000000007 */
[----:B------:R-:W-:-:S04]  /*0290*/  FMUL R7, R8, R7 ;  /* 0x0000000708077220 */ /* 0x000fc80000400000 */
[----:B------:R-:W-:-:S04]  /*02a0*/  FFMA R7, R8, R7, R8 ;  /* 0x0000000708077223 */ /* 0x000fc80000000008 */
[----:B------:R-:W-:Y:S01]  /*02b0*/  FFMA R6, R6, 0.69314718246459960938, R7 ;  /* 0x3f31721806067823 */ /* 0x000fe20000000007 */
[C---:B------:R-:W-:Y:S01]  /*02c0*/  @P0 FFMA R6, R4.reuse, R9, +INF ;  /* 0x7f80000004060423 */ /* 0x040fe20000000009 */
[----:B------:R-:W-:-:S04]  /*02d0*/  FSETP.NEU.AND P0, PT, R4, RZ, PT ;  /* 0x000000ff0400720b */ /* 0x000fc80003f0d000 */
[----:B------:R-:W-:-:S05]  /*02e0*/  FSEL R6, R6, -INF , P0 ;  /* 0xff80000006067808 */ /* 0x000fca0000000000 */
[----:B--2---:R-:W-:-:S05]  /*02f0*/  FMUL R5, R5, -R6 ;  /* 0x8000000605057220 */ /* 0x004fca0000400000 */
[----:B------:R-:W-:Y:S01]  /*0300*/  REDG.E.ADD.F32.FTZ.RN.STRONG.GPU desc[UR4][R2.64], R5 ;  /* 0x00000005020079a6 */ /* 0x000fe2000c12f304 */
[----:B------:R-:W-:Y:S05]  /*0310*/  EXIT ;  /* 0x000000000000794d */ /* 0x000fea0003800000 */
.L_x_20:
        /* <DEDUP_REMOVED lines=14> */
.L_x_42:


//--------------------- .text._Z20softmax_output_layerPfS_iiS_S_ --------------------------
	.section	.text._Z20softmax_output_layerPfS_iiS_S_,"ax",@progbits
	.align	128
        .global         _Z20softmax_output_layerPfS_iiS_S_
        .type           _Z20softmax_output_layerPfS_iiS_S_,@function
        .size           _Z20softmax_output_layerPfS_iiS_S_,(.L_x_43 - _Z20softmax_output_layerPfS_iiS_S_)
        .other          _Z20softmax_output_layerPfS_iiS_S_,@"STO_CUDA_ENTRY STV_DEFAULT"
_Z20softmax_output_layerPfS_iiS_S_:
.text._Z20softmax_output_layerPfS_iiS_S_:
        /* <DEDUP_REMOVED lines=12> */
[----:B------:R-:W1:Y:S07]  /*00c0*/  LDCU.64 UR4, c[0x0][0x358] ;  /* 0x00006b00ff0477ac */ /* 0x000e6e0008000a00 */
[----:B------:R-:W2:Y:S08]  /*00d0*/  LDC.64 R6, c[0x0][0x398] ;  /* 0x0000e600ff067b82 */ /* 0x000eb00000000a00 */
[----:B------:R-:W3:Y:S01]  /*00e0*/  LDC.64 R4, c[0x0][0x380] ;  /* 0x0000e000ff047b82 */ /* 0x000ee20000000a00 */
[----:B0-----:R-:W-:-:S05]  /*00f0*/  IMAD.WIDE R8, R3, 0x4, R8 ;  /* 0x0000000403087825 */ /* 0x001fca00078e0208 */
[----:B-1----:R-:W4:Y:S01]  /*0100*/  LDG.E R2, desc[UR4][R8.64] ;  /* 0x0000000408027981 */ /* 0x002f22000c1e1900 */
[----:B------:R-:W-:Y:S02]  /*0110*/  IMAD R0, R0, UR7, R3 ;  /* 0x0000000700007c24 */ /* 0x000fe4000f8e0203 */
[----:B--2---:R-:W-:-:S06]  /*0120*/  IMAD.WIDE R6, R3, 0x4, R6 ;  /* 0x0000000403067825 */ /* 0x004fcc00078e0206 */
[----:B------:R-:W2:Y:S01]  /*0130*/  LDG.E R7, desc[UR4][R6.64] ;  /* 0x0000000406077981 */ /* 0x000ea2000c1e1900 */
[----:B---3--:R-:W-:-:S06]  /*0140*/  IMAD.WIDE R4, R0, 0x4, R4 ;  /* 0x0000000400047825 */ /* 0x008fcc00078e0204 */
[----:B------:R0:W2:Y:S01]  /*0150*/  LDG.E R4, desc[UR4][R4.64] ;  /* 0x0000000404047981 */ /* 0x0000a2000c1e1900 */
[----:B------:R-:W-:Y:S01]  /*0160*/  HFMA2 R11, -RZ, RZ, 1.5048828125, 33.21875 ;  /* 0x3e055027ff0b7431 */ /* 0x000fe200000001ff */
[----:B----4-:R-:W-:-:S13]  /*0170*/  FSETP.GEU.AND P0, PT, R2, 1.175494350822287508e-38, PT ;  /* 0x008000000200780b */ /* 0x010fda0003f0e000 */
[----:B------:R-:W-:-:S05]  /*0180*/  @!P0 FMUL R2, R2, 8388608 ;  /* 0x4b00000002028820 */ /* 0x000fca0000400000 */
[----:B------:R-:W-:-:S04]  /*0190*/  IADD3 R3, PT, PT, R2, -0x3f2aaaab, RZ ;  /* 0xc0d5555502037810 */ /* 0x000fc80007ffe0ff */
[----:B------:R-:W-:-:S04]  /*01a0*/  LOP3.LUT R9, R3, 0xff800000, RZ, 0xc0, !PT ;  /* 0xff80000003097812 */ /* 0x000fc800078ec0ff */
[----:B------:R-:W-:-:S05]  /*01b0*/  IADD3 R3, PT, PT, R2, -R9, RZ ;  /* 0x8000000902037210 */ /* 0x000fca0007ffe0ff */
[----:B------:R-:W-:-:S04]  /*01c0*/  FADD R8, R3, -1 ;  /* 0xbf80000003087421 */ /* 0x000fc80000000000 */
[----:B------:R-:W-:-:S04]  /*01d0*/  FFMA R3, R8, -R11, 0.14084610342979431152 ;  /* 0x3e1039f608037423 */ /* 0x000fc8000000080b */
[----:B------:R-:W-:-:S04]  /*01e0*/  FFMA R3, R8, R3, -0.12148627638816833496 ;  /* 0xbdf8cdcc08037423 */ /* 0x000fc80000000003 */
[----:B------:R-:W-:-:S04]  /*01f0*/  FFMA R3, R8, R3, 0.13980610668659210205 ;  /* 0x3e0f295508037423 */ /* 0x000fc80000000003 */
[----:B------:R-:W-:-:S04]  /*0200*/  FFMA R3, R8, R3, -0.16684235632419586182 ;  /* 0xbe2ad8b908037423 */ /* 0x000fc80000000003 */
[----:B------:R-:W-:-:S04]  /*0210*/  FFMA R3, R8, R3, 0.20012299716472625732 ;  /* 0x3e4ced0b08037423 */ /* 0x000fc80000000003 */
[----:B------:R-:W-:-:S04]  /*0220*/  FFMA R3, R8, R3, -0.24999669194221496582 ;  /* 0xbe7fff2208037423 */ /* 0x000fc80000000003 */
[----:B------:R-:W-:-:S04]  /*0230*/  FFMA R3, R8, R3, 0.33333182334899902344 ;  /* 0x3eaaaa7808037423 */ /* 0x000fc80000000003 */
[----:B0-----:R-:W-:Y:S01]  /*0240*/  FFMA R5, R8, R3, -0.5 ;  /* 0xbf00000008057423 */ /* 0x001fe20000000003 */
[----:B------:R-:W-:Y:S02]  /*0250*/  FSEL R3, RZ, -23, P0 ;  /* 0xc1b80000ff037808 */ /* 0x000fe40000000000 */
[----:B------:R-:W-:Y:S01]  /*0260*/  ISETP.GT.U32.AND P0, PT, R2, 0x7f7fffff, PT ;  /* 0x7f7fffff0200780c */ /* 0x000fe20003f04070 */
[----:B------:R-:W-:Y:S01]  /*0270*/  FMUL R5, R8, R5 ;  /* 0x0000000508057220 */ /* 0x000fe20000400000 */
[----:B------:R-:W-:-:S03]  /*0280*/  I2FP.F32.S32 R6, R9 ;  /* 0x0000000900067245 */ /* 0x000fc60000201400 */
[----:B------:R-:W-:Y:S01]  /*0290*/  FFMA R8, R8, R5, R8 ;  /* 0x0000000508087223 */ /* 0x000fe20000000008 */
[----:B------:R-:W-:Y:S01]  /*02a0*/  MOV R5, 0x7f800000 ;  /* 0x7f80000000057802 */ /* 0x000fe20000000f00 */
[----:B------:R-:W-:-:S04]  /*02b0*/  FFMA R3, R6, 1.1920928955078125e-07, R3 ;  /* 0x3400000006037823 */ /* 0x000fc80000000003 */
[----:B------:R-:W-:Y:S02]  /*02c0*/  FFMA R3, R3, 0.69314718246459960938, R8 ;  /* 0x3f31721803037823 */ /* 0x000fe40000000008 */
[C---:B------:R-:W-:Y:S01]  /*02d0*/  @P0 FFMA R3, R2.reuse, R5, +INF ;  /* 0x7f80000002030423 */ /* 0x040fe20000000005 */
[----:B------:R-:W-:Y:S01]  /*02e0*/  FSETP.NEU.AND P0, PT, R2, RZ, PT ;  /* 0x000000ff0200720b */ /* 0x000fe20003f0d000 */
[----:B------:R-:W-:Y:S02]  /*02f0*/  HFMA2 R5, -RZ, RZ, 0.96630859375, -0.0022525787353515625 ;  /* 0x3bbb989dff057431 */ /* 0x000fe400000001ff */
[----:B--2---:R-:W-:Y:S01]  /*0300*/  FADD R4, R4, -R7 ;  /* 0x8000000704047221 */ /* 0x004fe20000000000 */
[----:B------:R-:W-:-:S05]  /*0310*/  FSEL R3, R3, -INF , P0 ;  /* 0xff80000003037808 */ /* 0x000fca0000000000 */
[----:B------:R-:W-:Y:S01]  /*0320*/  FADD R4, R4, -R3 ;  /* 0x8000000304047221 */ /* 0x000fe20000000000 */
[----:B------:R-:W-:-:S03]  /*0330*/  MOV R3, 0x437c0000 ;  /* 0x437c000000037802 */ /* 0x000fc60000000f00 */
[----:B------:R-:W-:-:S04]  /*0340*/  FFMA.SAT R2, R4, R5, 0.5 ;  /* 0x3f00000004027423 */ /* 0x000fc80000002005 */
[----:B------:R-:W-:Y:S02]  /*0350*/  FFMA.RM R5, R2, R3, 12582913 ;  /* 0x4b40000102057423 */ /* 0x000fe40000004003 */
[----:B------:R-:W0:Y:S02]  /*0360*/  LDC.64 R2, c[0x0][0x388] ;  /* 0x0000e200ff027b82 */ /* 0x000e240000000a00 */
[----:B------:R-:W-:-:S04]  /*0370*/  FADD R7, R5, -12583039 ;  /* 0xcb40007f05077421 */ /* 0x000fc80000000000 */
[----:B------:R-:W-:-:S04]  /*0380*/  FFMA R7, R4, 1.4426950216293334961, -R7 ;  /* 0x3fb8aa3b04077823 */ /* 0x000fc80000000807 */
[----:B------:R-:W-:-:S04]  /*0390*/  FFMA R7, R4, 1.925963033500011079e-08, R7 ;  /* 0x32a5706004077823 */ /* 0x000fc80000000007 */
[----:B------:R-:W1:Y:S01]  /*03a0*/  MUFU.EX2 R4, R7 ;  /* 0x0000000700047308 */ /* 0x000e620000000800 */
[----:B------:R-:W-:Y:S01]  /*03b0*/  SHF.L.U32 R5, R5, 0x17, RZ ;  /* 0x0000001705057819 */ /* 0x000fe200000006ff */
[----:B0-----:R-:W-:-:S04]  /*03c0*/  IMAD.WIDE R2, R0, 0x4, R2 ;  /* 0x0000000400027825 */ /* 0x001fc800078e0202 */
[----:B-1----:R-:W-:-:S05]  /*03d0*/  FMUL R5, R5, R4 ;  /* 0x0000000405057220 */ /* 0x002fca0000400000 */
[----:B------:R-:W-:Y:S01]  /*03e0*/  STG.E desc[UR4][R2.64], R5 ;  /* 0x0000000502007986 */ /* 0x000fe2000c101904 */
[----:B------:R-:W-:Y:S05]  /*03f0*/  EXIT ;  /* 0x000000000000794d */ /* 0x000fea0003800000 */
.L_x_21:
        /* <DEDUP_REMOVED lines=16> */
.L_x_43:


//--------------------- .text._Z21calc_sum_output_layerPfiiS_S_ --------------------------
	.section	.text._Z21calc_sum_output_layerPfiiS_S_,"ax",@progbits
	.align	128
        .global         _Z21calc_sum_output_layerPfiiS_S_
        .type           _Z21calc_sum_output_layerPfiiS_S_,@function
        .size           _Z21calc_sum_output_layerPfiiS_S_,(.L_x_44 - _Z21calc_sum_output_layerPfiiS_S_)
        .other          _Z21calc_sum_output_layerPfiiS_S_,@"STO_CUDA_ENTRY STV_DEFAULT"
_Z21calc_sum_output_layerPfiiS_S_:
.text._Z21calc_sum_output_layerPfiiS_S_:
        /* <DEDUP_REMOVED lines=15> */
[----:B0-----:R-:W-:-:S06]  /*00f0*/  IMAD.WIDE R2, R7, 0x4, R2 ;  /* 0x0000000407027825 */ /* 0x001fcc00078e0202 */
[----:B-1----:R-:W3:Y:S01]  /*0100*/  LDG.E R2, desc[UR4][R2.64] ;  /* 0x0000000402027981 */ /* 0x002ee2000c1e1900 */
[----:B--2---:R-:W-:-:S06]  /*0110*/  IMAD.WIDE R4, R9, 0x4, R4 ;  /* 0x0000000409047825 */ /* 0x004fcc00078e0204 */
[----:B------:R-:W3:Y:S01]  /*0120*/  LDG.E R5, desc[UR4][R4.64] ;  /* 0x0000000404057981 */ /* 0x000ee2000c1e1900 */
[----:B------:R-:W-:Y:S01]  /*0130*/  HFMA2 R7, -RZ, RZ, 0.96630859375, -0.0022525787353515625 ;  /* 0x3bbb989dff077431 */ /* 0x000fe200000001ff */
[----:B------:R-:W-:Y:S01]  /*0140*/  MOV R11, 0x437c0000 ;  /* 0x437c0000000b7802 */ /* 0x000fe20000000f00 */
[----:B---3--:R-:W-:-:S04]  /*0150*/  FADD R0, R2, -R5 ;  /* 0x8000000502007221 */ /* 0x008fc80000000000 */
[----:B------:R-:W-:-:S04]  /*0160*/  FFMA.SAT R6, R0, R7, 0.5 ;  /* 0x3f00000000067423 */ /* 0x000fc80000002007 */
[----:B------:R-:W-:Y:S02]  /*0170*/  FFMA.RM R8, R6, R11, 12582913 ;  /* 0x4b40000106087423 */ /* 0x000fe4000000400b */
[----:B------:R-:W0:Y:S02]  /*0180*/  LDC.64 R6, c[0x0][0x398] ;  /* 0x0000e600ff067b82 */ /* 0x000e240000000a00 */
[----:B------:R-:W-:-:S04]  /*0190*/  FADD R11, R8, -12583039 ;  /* 0xcb40007f080b7421 */ /* 0x000fc80000000000 */
[----:B------:R-:W-:-:S04]  /*01a0*/  FFMA R11, R0, 1.4426950216293334961, -R11 ;  /* 0x3fb8aa3b000b7823 */ /* 0x000fc8000000080b */
[----:B------:R-:W-:-:S06]  /*01b0*/  FFMA R11, R0, 1.925963033500011079e-08, R11 ;  /* 0x32a57060000b7823 */ /* 0x000fcc000000000b */
[----:B------:R-:W1:Y:S01]  /*01c0*/  MUFU.EX2 R11, R11 ;  /* 0x0000000b000b7308 */ /* 0x000e620000000800 */
[----:B------:R-:W-:Y:S01]  /*01d0*/  SHF.L.U32 R8, R8, 0x17, RZ ;  /* 0x0000001708087819 */ /* 0x000fe200000006ff */
[----:B0-----:R-:W-:-:S04]  /*01e0*/  IMAD.WIDE R2, R9, 0x4, R6 ;  /* 0x0000000409027825 */ /* 0x001fc800078e0206 */
[----:B-1----:R-:W-:-:S05]  /*01f0*/  FMUL R5, R8, R11 ;  /* 0x0000000b08057220 */ /* 0x002fca0000400000 */
[----:B------:R-:W-:Y:S01]  /*0200*/  REDG.E.ADD.F32.FTZ.RN.STRONG.GPU desc[UR4][R2.64], R5 ;  /* 0x00000005020079a6 */ /* 0x000fe2000c12f304 */
[----:B------:R-:W-:Y:S05]  /*0210*/  EXIT ;  /* 0x000000000000794d */ /* 0x000fea0003800000 */
.L_x_22:
        /* <DEDUP_REMOVED lines=14> */
.L_x_44:


//--------------------- .text._Z21calc_max_output_layerPfiiS_ --------------------------
	.section	.text._Z21calc_max_output_layerPfiiS_,"ax",@progbits
	.align	128
        .global         _Z21calc_max_output_layerPfiiS_
        .type           _Z21calc_max_output_layerPfiiS_,@function
        .size           _Z21calc_max_output_layerPfiiS_,(.L_x_45 - _Z21calc_max_output_layerPfiiS_)
        .other          _Z21calc_max_output_layerPfiiS_,@"STO_CUDA_ENTRY STV_DEFAULT"
_Z21calc_max_output_layerPfiiS_:
.text._Z21calc_max_output_layerPfiiS_:
[----:B------:R-:W-:Y:S01]  /*0000*/  LDC R1, c[0x0][0x37c] ;  /* 0x0000df00ff017b82 */ /* 0x000fe20000000800 */
[----:B------:R-:W0:Y:S01]  /*0010*/  S2R R7, SR_TID.X ;  /* 0x0000000000077919 */ /* 0x000e220000002100 */
[----:B------:R-:W1:Y:S01]  /*0020*/  LDCU.64 UR6, c[0x0][0x388] ;  /* 0x00007100ff0677ac */ /* 0x000e620008000a00 */
[----:B------:R-:W0:Y:S01]  /*0030*/  S2R R0, SR_CTAID.X ;  /* 0x0000000000007919 */ /* 0x000e220000002500 */
[----:B------:R-:W2:Y:S01]  /*0040*/  S2R R2, SR_TID.Y ;  /* 0x0000000000027919 */ /* 0x000ea20000002200 */
[----:B------:R-:W2:Y:S01]  /*0050*/  S2R R3, SR_CTAID.Y ;  /* 0x0000000000037919 */ /* 0x000ea20000002600 */
[----:B0-----:R-:W-:-:S05]  /*0060*/  IMAD R7, R0, 0x20, R7 ;  /* 0x0000002000077824 */ /* 0x001fca00078e0207 */
        /* <DEDUP_REMOVED lines=9> */
[----:B-1----:R0:W5:Y:S01]  /*0100*/  LDG.E R5, desc[UR4][R4.64] ;  /* 0x0000000404057981 */ /* 0x002162000c1e1900 */
[----:B--2---:R-:W-:-:S05]  /*0110*/  IMAD.WIDE R2, R7, 0x4, R2 ;  /* 0x0000000407027825 */ /* 0x004fca00078e0202 */
[----:B------:R0:W5:Y:S02]  /*0120*/  LDG.E R6, desc[UR4][R2.64] ;  /* 0x0000000402067981 */ /* 0x000164000c1e1900 */
.L_x_23:
[----:B-----5:R-:W-:Y:S01]  /*0130*/  FMNMX R7, R5, R6, !PT ;  /* 0x0000000605077209 */ /* 0x020fe20007800000 */
[----:B------:R-:W-:Y:S05]  /*0140*/  YIELD ;  /* 0x0000000000007946 */ /* 0x000fea0003800000 */
[----:B------:R-:W2:Y:S02]  /*0150*/  ATOMG.E.CAS.STRONG.GPU PT, R7, [R2], R6, R7 ;  /* 0x00000006020773a9 */ /* 0x000ea400001ee107 */
[----:B--2---:R-:W-:Y:S01]  /*0160*/  ISETP.NE.AND P0, PT, R6, R7, PT ;  /* 0x000000070600720c */ /* 0x004fe20003f05270 */
[----:B------:R-:W-:-:S12]  /*0170*/  IMAD.MOV.U32 R6, RZ, RZ, R7 ;  /* 0x000000ffff067224 */ /* 0x000fd800078e0007 */
[----:B------:R-:W-:Y:S05]  /*0180*/  @P0 BRA `(.L_x_23) ;  /* 0xfffffffc00e80947 */ /* 0x000fea000383ffff */
[----:B------:R-:W-:Y:S05]  /*0190*/  EXIT ;  /* 0x000000000000794d */ /* 0x000fea0003800000 */
.L_x_24:
        /* <DEDUP_REMOVED lines=14> */
.L_x_45:


//--------------------- .text._Z22blocked_gpu_matrixmultPfS_S_S_iiib --------------------------
	.section	.text._Z22blocked_gpu_matrixmultPfS_S_S_iiib,"ax",@progbits
	.align	128
        .global         _Z22blocked_gpu_matrixmultPfS_S_S_iiib
        .type           _Z22blocked_gpu_matrixmultPfS_S_S_iiib,@function
        .size           _Z22blocked_gpu_matrixmultPfS_S_S_iiib,(.L_x_46 - _Z22blocked_gpu_matrixmultPfS_S_S_iiib)
        .other          _Z22blocked_gpu_matrixmultPfS_S_S_iiib,@"STO_CUDA_ENTRY STV_DEFAULT"
_Z22blocked_gpu_matrixmultPfS_S_S_iiib:
.text._Z22blocked_gpu_matrixmultPfS_S_S_iiib:
[----:B------:R-:W-:Y:S08]  /*0000*/  LDC R1, c[0x0][0x37c] ;  /* 0x0000df00ff017b82 */ /* 0x000ff00000000800 */
[----:B------:R-:W0:Y:S01]  /*0010*/  LDC R16, c[0x0][0x3a8] ;  /* 0x0000ea00ff107b82 */ /* 0x000e220000000800 */
[----:B------:R-:W1:Y:S01]  /*0020*/  S2R R25, SR_TID.X ;  /* 0x0000000000197919 */ /* 0x000e620000002100 */
[----:B------:R-:W2:Y:S01]  /*0030*/  LDCU.64 UR8, c[0x0][0x358] ;  /* 0x00006b00ff0877ac */ /* 0x000ea20008000a00 */
[----:B------:R-:W-:Y:S01]  /*0040*/  HFMA2 R27, -RZ, RZ, 0, 0 ;  /* 0x00000000ff1b7431 */ /* 0x000fe200000001ff */
[----:B------:R-:W1:Y:S01]  /*0050*/  S2R R24, SR_CTAID.X ;  /* 0x0000000000187919 */ /* 0x000e620000002500 */
[----:B------:R-:W3:Y:S01]  /*0060*/  S2R R23, SR_TID.Y ;  /* 0x0000000000177919 */ /* 0x000ee20000002200 */
[----:B------:R-:W3:Y:S01]  /*0070*/  S2R R22, SR_CTAID.Y ;  /* 0x0000000000167919 */ /* 0x000ee20000002600 */
[----:B0-----:R-:W-:-:S02]  /*0080*/  ISETP.GE.AND P0, PT, R16, 0x1, PT ;  /* 0x000000011000780c */ /* 0x001fc40003f06270 */
[----:B-1----:R-:W-:Y:S02]  /*0090*/  LEA R24, R24, R25, 0x5 ;  /* 0x0000001918187211 */ /* 0x002fe400078e28ff */
[----:B---3--:R-:W-:-:S09]  /*00a0*/  LEA R22, R22, R23, 0x5 ;  /* 0x0000001716167211 */ /* 0x008fd200078e28ff */
[----:B--2---:R-:W-:Y:S05]  /*00b0*/  @!P0 BRA `(.L_x_25) ;  /* 0x0000000c00fc8947 */ /* 0x004fea0003800000 */
[----:B------:R-:W0:Y:S01]  /*00c0*/  S2UR UR5, SR_CgaCtaId ;  /* 0x00000000000579c3 */ /* 0x000e220000008800 */
[----:B------:R-:W1:Y:S01]  /*00d0*/  LDCU.64 UR6, c[0x0][0x3a0] ;  /* 0x00007400ff0677ac */ /* 0x000e620008000a00 */
[C---:B------:R-:W-:Y:S02]  /*00e0*/  LOP3.LUT R0, R16.reuse, 0xffff, RZ, 0xc0, !PT ;  /* 0x0000ffff10007812 */ /* 0x040fe400078ec0ff */
[C---:B------:R-:W-:Y:S01]  /*00f0*/  IADD3 R21, PT, PT, R16.reuse, 0x1f, RZ ;  /* 0x0000001f10157810 */ /* 0x040fe20007ffe0ff */
[----:B------:R-:W-:Y:S01]  /*0100*/  UMOV UR4, 0x400 ;  /* 0x0000040000047882 */ /* 0x000fe20000000000 */
[----:B------:R-:W-:Y:S02]  /*0110*/  SHF.R.U32.HI R0, RZ, 0x4, R0 ;  /* 0x00000004ff007819 */ /* 0x000fe40000011600 */
[----:B------:R-:W-:Y:S02]  /*0120*/  LOP3.LUT R20, R16, 0x1f, RZ, 0xc0, !PT ;  /* 0x0000001f10147812 */ /* 0x000fe400078ec0ff */
[----:B------:R-:W-:-:S02]  /*0130*/  SHF.L.U32 R0, R0, 0x4, RZ ;  /* 0x0000000400007819 */ /* 0x000fc400000006ff */
[----:B------:R-:W-:Y:S02]  /*0140*/  LOP3.LUT R19, R16, 0xf, RZ, 0xc0, !PT ;  /* 0x0000000f10137812 */ /* 0x000fe400078ec0ff */
[----:B------:R-:W-:Y:S02]  /*0150*/  LOP3.LUT R7, R0, 0x10, RZ, 0xe2, !PT ;  /* 0x0000001000077812 */ /* 0x000fe400078ee2ff */
[C---:B------:R-:W-:Y:S02]  /*0160*/  LOP3.LUT R18, R16.reuse, 0x7, RZ, 0xc0, !PT ;  /* 0x0000000710127812 */ /* 0x040fe400078ec0ff */
[----:B------:R-:W-:Y:S02]  /*0170*/  LOP3.LUT R17, R16, 0x10, RZ, 0xc0, !PT ;  /* 0x0000001010117812 */ /* 0x000fe400078ec0ff */
[----:B-1----:R-:W-:Y:S02]  /*0180*/  ISETP.GE.AND P0, PT, R24, UR7, PT ;  /* 0x0000000718007c0c */ /* 0x002fe4000bf06270 */
[----:B------:R-:W-:-:S02]  /*0190*/  LOP3.LUT R16, R16, 0x3, RZ, 0xc0, !PT ;  /* 0x0000000310107812 */ /* 0x000fc400078ec0ff */
[----:B------:R-:W-:Y:S01]  /*01a0*/  ISETP.LT.AND P0, PT, R22, UR6, !P0 ;  /* 0x0000000616007c0c */ /* 0x000fe2000c701270 */
[----:B0-----:R-:W-:Y:S01]  /*01b0*/  ULEA UR6, UR5, UR4, 0x18 ;  /* 0x0000000405067291 */ /* 0x001fe2000f8ec0ff */
[----:B------:R-:W-:Y:S01]  /*01c0*/  MOV R27, RZ ;  /* 0x000000ff001b7202 */ /* 0x000fe20000000f00 */
[----:B------:R-:W-:Y:S01]  /*01d0*/  UIADD3 UR4, UPT, UPT, UR4, 0x1000, URZ ;  /* 0x0000100004047890 */ /* 0x000fe2000fffe0ff */
[----:B------:R-:W-:Y:S02]  /*01e0*/  SHF.R.U32.HI R21, RZ, 0x5, R21 ;  /* 0x00000005ff157819 */ /* 0x000fe40000011615 */
[----:B------:R-:W-:Y:S01]  /*01f0*/  IADD3 R7, PT, PT, -R7, RZ, RZ ;  /* 0x000000ff07077210 */ /* 0x000fe20007ffe1ff */
[----:B------:R-:W-:Y:S01]  /*0200*/  ULEA UR4, UR5, UR4, 0x18 ;  /* 0x0000000405047291 */ /* 0x000fe2000f8ec0ff */
[----:B------:R-:W-:-:S04]  /*0210*/  LEA R6, R23, UR6, 0x7 ;  /* 0x0000000617067c11 */ /* 0x000fc8000f8e38ff */
[C---:B------:R-:W-:Y:S02]  /*0220*/  LEA R5, R25.reuse, R6, 0x2 ;  /* 0x0000000619057211 */ /* 0x040fe400078e10ff */
[----:B------:R-:W-:Y:S01]  /*0230*/  LEA R2, R25, UR4, 0x2 ;  /* 0x0000000419027c11 */ /* 0x000fe2000f8e10ff */
[----:B------:R-:W-:Y:S01]  /*0240*/  UMOV UR4, URZ ;  /* 0x000000ff00047c82 */ /* 0x000fe20008000000 */
[----:B------:R-:W-:Y:S02]  /*0250*/  IADD3 R3, PT, PT, R6, 0x20, RZ ;  /* 0x0000002006037810 */ /* 0x000fe40007ffe0ff */
[----:B------:R-:W-:Y:S02]  /*0260*/  LEA R4, R23, R2, 0x7 ;  /* 0x0000000217047211 */ /* 0x000fe400078e38ff */
[----:B------:R-:W-:-:S07]  /*0270*/  IADD3 R0, PT, PT, R2, 0x400, RZ ;  /* 0x0000040002007810 */ /* 0x000fce0007ffe0ff */
.L_x_36:
[----:B0-----:R-:W0:Y:S01]  /*0280*/  LDCU UR5, c[0x0][0x3a8] ;  /* 0x00007500ff0577ac */ /* 0x001e220008000800 */
[----:B-1----:R-:W1:Y:S01]  /*0290*/  LDCU UR6, c[0x0][0x3a0] ;  /* 0x00007400ff0677ac */ /* 0x002e620008000800 */
[----:B0-----:R-:W-:-:S04]  /*02a0*/  ISETP.GE.AND P1, PT, R25, UR5, PT ;  /* 0x0000000519007c0c */ /* 0x001fc8000bf26270 */
[----:B-1----:R-:W-:Y:S01]  /*02b0*/  ISETP.GE.OR P1, PT, R22, UR6, P1 ;  /* 0x0000000616007c0c */ /* 0x002fe20008f26670 */
[----:B------:R-:W0:-:S12]  /*02c0*/  LDCU UR6, c[0x0][0x3a4] ;  /* 0x00007480ff0677ac */ /* 0x000e180008000800 */
[----:B--2---:R-:W1:Y:S01]  /*02d0*/  @!P1 LDC.64 R8, c[0x0][0x380] ;  /* 0x0000e000ff089b82 */ /* 0x004e620000000a00 */
[----:B------:R-:W-:-:S04]  /*02e0*/  @!P1 IMAD R11, R22, UR5, R25 ;  /* 0x00000005160b9c24 */ /* 0x000fc8000f8e0219 */
[----:B-1----:R-:W-:-:S06]  /*02f0*/  @!P1 IMAD.WIDE.U32 R8, R11, 0x4, R8 ;  /* 0x000000040b089825 */ /* 0x002fcc00078e0008 */
[----:B------:R-:W2:Y:S01]  /*0300*/  @!P1 LDG.E R8, desc[UR8][R8.64] ;  /* 0x0000000808089981 */ /* 0x000ea2000c1e1900 */
[----:B------:R-:W-:Y:S03]  /*0310*/  BSSY.RECONVERGENT B0, `(.L_x_26) ;  /* 0x0000019000007945 */ /* 0x000fe60003800200 */
[----:B--2---:R1:W-:Y:S01]  /*0320*/  @!P1 STS [R5], R8 ;  /* 0x0000000805009388 */ /* 0x0043e20000000800 */
[----:B------:R-:W-:-:S04]  /*0330*/  ISETP.GE.AND P1, PT, R23, UR5, PT ;  /* 0x0000000517007c0c */ /* 0x000fc8000bf26270 */
[----:B0-----:R-:W-:-:S13]  /*0340*/  ISETP.GE.OR P1, PT, R24, UR6, P1 ;  /* 0x0000000618007c0c */ /* 0x001fda0008f26670 */
[----:B-1----:R-:W-:Y:S05]  /*0350*/  @P1 BRA `(.L_x_27) ;  /* 0x0000000000501947 */ /* 0x002fea0003800000 */
[----:B------:R-:W0:Y:S02]  /*0360*/  LDCU.U8 UR5, c[0x0][0x3ac] ;  /* 0x00007580ff0577ac */ /* 0x000e240008000000 */
[----:B0-----:R-:W-:-:S04]  /*0370*/  UPRMT UR5, UR5, 0x8880, URZ ;  /* 0x0000888005057896 */ /* 0x001fc800080000ff */
[----:B------:R-:W-:-:S09]  /*0380*/  UISETP.NE.AND UP0, UPT, UR5, URZ, UPT ;  /* 0x000000ff0500728c */ /* 0x000fd2000bf05270 */
[----:B------:R-:W-:Y:S05]  /*0390*/  BRA.U !UP0, `(.L_x_28) ;  /* 0x00000001082c7547 */ /* 0x000fea000b800000 */
[----:B------:R-:W-:-:S13]  /*03a0*/  ISETP.NE.AND P1, PT, R23, RZ, PT ;  /* 0x000000ff1700720c */ /* 0x000fda0003f25270 */
[----:B------:R-:W-:-:S05]  /*03b0*/  @!P1 MOV R9, 0x3f800000 ;  /* 0x3f80000000099802 */ /* 0x000fca0000000f00 */
[----:B------:R1:W-:Y:S01]  /*03c0*/  @!P1 STS [R4], R9 ;  /* 0x0000000904009388 */ /* 0x0003e20000000800 */
[----:B------:R-:W-:Y:S05]  /*03d0*/  @!P1 BRA `(.L_x_27) ;  /* 0x0000000000309947 */ /* 0x000fea0003800000 */
[----:B-1----:R-:W0:Y:S01]  /*03e0*/  LDC.64 R8, c[0x0][0x388] ;  /* 0x0000e200ff087b82 */ /* 0x002e220000000a00 */
[----:B------:R-:W-:-:S05]  /*03f0*/  IADD3 R11, PT, PT, R23, -0x1, RZ ;  /* 0xffffffff170b7810 */ /* 0x000fca0007ffe0ff */
[----:B------:R-:W-:-:S04]  /*0400*/  IMAD R11, R11, UR6, R24 ;  /* 0x000000060b0b7c24 */ /* 0x000fc8000f8e0218 */
[----:B0-----:R-:W-:-:S06]  /*0410*/  IMAD.WIDE R8, R11, 0x4, R8 ;  /* 0x000000040b087825 */ /* 0x001fcc00078e0208 */
[----:B------:R-:W2:Y:S04]  /*0420*/  LDG.E R9, desc[UR8][R8.64] ;  /* 0x0000000808097981 */ /* 0x000ea8000c1e1900 */
[----:B--2---:R2:W-:Y:S01]  /*0430*/  STS [R4], R9 ;  /* 0x0000000904007388 */ /* 0x0045e20000000800 */
[----:B------:R-:W-:Y:S05]  /*0440*/  BRA `(.L_x_27) ;  /* 0x0000000000147947 */ /* 0x000fea0003800000 */
.L_x_28:
[----:B------:R-:W0:Y:S01]  /*0450*/  LDC.64 R8, c[0x0][0x388] ;  /* 0x0000e200ff087b82 */ /* 0x000e220000000a00 */
[----:B------:R-:W-:-:S04]  /*0460*/  IMAD R11, R23, UR6, R24 ;  /* 0x00000006170b7c24 */ /* 0x000fc8000f8e0218 */
[----:B0-----:R-:W-:-:S06]  /*0470*/  IMAD.WIDE R8, R11, 0x4, R8 ;  /* 0x000000040b087825 */ /* 0x001fcc00078e0208 */
[----:B------:R-:W2:Y:S04]  /*0480*/  LDG.E R9, desc[UR8][R8.64] ;  /* 0x0000000808097981 */ /* 0x000ea8000c1e1900 */
[----:B--2---:R0:W-:Y:S02]  /*0490*/  STS [R4], R9 ;  /* 0x0000000904007388 */ /* 0x0041e40000000800 */
.L_x_27:
[----:B------:R-:W-:Y:S05]  /*04a0*/  BSYNC.RECONVERGENT B0 ;  /* 0x0000000000007941 */ /* 0x000fea0003800200 */
.L_x_26:
[----:B------:R-:W-:Y:S06]  /*04b0*/  BAR.SYNC.DEFER_BLOCKING 0x0 ;  /* 0x0000000000007b1d */ /* 0x000fec0000010000 */
[----:B------:R-:W-:Y:S04]  /*04c0*/  BSSY.RECONVERGENT B0, `(.L_x_29) ;  /* 0x00000b8000007945 */ /* 0x000fe80003800200 */
[----:B------:R-:W-:Y:S05]  /*04d0*/  @!P0 BRA `(.L_x_30) ;  /* 0x0000000800d88947 */ /* 0x000fea0003800000 */
[----:B------:R-:W-:-:S04]  /*04e0*/  IADD3 R8, PT, PT, R21, -0x1, RZ ;  /* 0xffffffff15087810 */ /* 0x000fc80007ffe0ff */
[----:B------:R-:W-:-:S04]  /*04f0*/  ISETP.NE.AND P1, PT, R8, UR4, PT ;  /* 0x0000000408007c0c */ /* 0x000fc8000bf25270 */
[----:B------:R-:W-:-:S13]  /*0500*/  ISETP.EQ.OR P1, PT, R20, RZ, P1 ;  /* 0x000000ff1400720c */ /* 0x000fda0000f22670 */
[----:B------:R-:W-:Y:S05]  /*0510*/  @!P1 BRA `(.L_x_31) ;  /* 0x0000000400249947 */ /* 0x000fea0003800000 */
[----:B------:R-:W-:Y:S04]  /*0520*/  LDS R8, [R2] ;  /* 0x0000000002087984 */ /* 0x000fe80000000800 */
[----:B------:R-:W3:Y:S04]  /*0530*/  LDS.128 R12, [R6] ;  /* 0x00000000060c7984 */ /* 0x000ee80000000c00 */
[----:B012---:R-:W0:Y:S04]  /*0540*/  LDS R9, [R2+0x80] ;  /* 0x0000800002097984 */ /* 0x007e280000000800 */
[----:B------:R-:W1:Y:S04]  /*0550*/  LDS R10, [R2+0x100] ;  /* 0x00010000020a7984 */ /* 0x000e680000000800 */
[----:B------:R-:W2:Y:S04]  /*0560*/  LDS R26, [R2+0x180] ;  /* 0x00018000021a7984 */ /* 0x000ea80000000800 */
[----:B------:R-:W-:Y:S01]  /*0570*/  LDS R29, [R2+0xf80] ;  /* 0x000f8000021d7984 */ /* 0x000fe20000000800 */
[----:B---3--:R-:W-:-:S03]  /*0580*/  FFMA R8, R12, R8, R27 ;  /* 0x000000080c087223 */ /* 0x008fc6000000001b */
[----:B------:R-:W-:Y:S01]  /*0590*/  LDS R12, [R2+0x300] ;  /* 0x00030000020c7984 */ /* 0x000fe20000000800 */
[----:B0-----:R-:W-:-:S03]  /*05a0*/  FFMA R9, R9, R13, R8 ;  /* 0x0000000d09097223 */ /* 0x001fc60000000008 */
[----:B------:R-:W-:Y:S01]  /*05b0*/  LDS R13, [R2+0x200] ;  /* 0x00020000020d7984 */ /* 0x000fe20000000800 */
[----:B-1----:R-:W-:-:S03]  /*05c0*/  FFMA R27, R10, R14, R9 ;  /* 0x0000000e0a1b7223 */ /* 0x002fc60000000009 */
[----:B------:R-:W0:Y:S01]  /*05d0*/  LDS.128 R8, [R6+0x10] ;  /* 0x0000100006087984 */ /* 0x000e220000000c00 */
[----:B--2---:R-:W-:-:S03]  /*05e0*/  FFMA R15, R26, R15, R27 ;  /* 0x0000000f1a0f7223 */ /* 0x004fc6000000001b */
[----:B------:R-:W1:Y:S04]  /*05f0*/  LDS R27, [R2+0x280] ;  /* 0x00028000021b7984 */ /* 0x000e680000000800 */
[----:B------:R-:W2:Y:S01]  /*0600*/  LDS R26, [R2+0x380] ;  /* 0x00038000021a7984 */ /* 0x000ea20000000800 */
[----:B0-----:R-:W-:-:S04]  /*0610*/  FFMA R8, R8, R13, R15 ;  /* 0x0000000d08087223 */ /* 0x001fc8000000000f */
[----:B-1----:R-:W-:Y:S02]  /*0620*/  FFMA R27, R27, R9, R8 ;  /* 0x000000091b1b7223 */ /* 0x002fe40000000008 */
[----:B------:R-:W-:Y:S02]  /*0630*/  LDS R9, [R2+0x400] ;  /* 0x0004000002097984 */ /* 0x000fe40000000800 */
[----:B------:R-:W-:Y:S02]  /*0640*/  FFMA R27, R12, R10, R27 ;  /* 0x0000000a0c1b7223 */ /* 0x000fe4000000001b */
[----:B------:R-:W0:Y:S02]  /*0650*/  LDS.128 R12, [R6+0x20] ;  /* 0x00002000060c7984 */ /* 0x000e240000000c00 */
[----:B--2---:R-:W-:Y:S02]  /*0660*/  FFMA R11, R26, R11, R27 ;  /* 0x0000000b1a0b7223 */ /* 0x004fe4000000001b */
[----:B------:R-:W1:Y:S04]  /*0670*/  LDS R27, [R2+0x480] ;  /* 0x00048000021b7984 */ /* 0x000e680000000800 */
[----:B------:R-:W2:Y:S04]  /*0680*/  LDS R8, [R2+0x500] ;  /* 0x0005000002087984 */ /* 0x000ea80000000800 */
[----:B------:R-:W3:Y:S01]  /*0690*/  LDS R26, [R2+0x580] ;  /* 0x00058000021a7984 */ /* 0x000ee20000000800 */
[----:B0-----:R-:W-:-:S04]  /*06a0*/  FFMA R12, R12, R9, R11 ;  /* 0x000000090c0c7223 */ /* 0x001fc8000000000b */
[----:B-1----:R-:W-:Y:S02]  /*06b0*/  FFMA R27, R27, R13, R12 ;  /* 0x0000000d1b1b7223 */ /* 0x002fe4000000000c */
[----:B------:R-:W-:Y:S02]  /*06c0*/  LDS R13, [R2+0x600] ;  /* 0x00060000020d7984 */ /* 0x000fe40000000800 */
[----:B--2---:R-:W-:Y:S02]  /*06d0*/  FFMA R27, R8, R14, R27 ;  /* 0x0000000e081b7223 */ /* 0x004fe4000000001b */
[----:B------:R-:W0:Y:S02]  /*06e0*/  LDS.128 R8, [R6+0x30] ;  /* 0x0000300006087984 */ /* 0x000e240000000c00 */
[----:B---3--:R-:W-:Y:S02]  /*06f0*/  FFMA R15, R26, R15, R27 ;  /* 0x0000000f1a0f7223 */ /* 0x008fe4000000001b */
        /* <DEDUP_REMOVED lines=37> */
[----:B------:R-:W2:Y:S01]  /*0950*/  LDS R12, [R2+0xf00] ;  /* 0x000f0000020c7984 */ /* 0x000ea20000000800 */
[----:B0-----:R-:W-:-:S04]  /*0960*/  FFMA R8, R8, R13, R15 ;  /* 0x0000000d08087223 */ /* 0x001fc8000000000f */
[----:B-1----:R-:W-:-:S04]  /*0970*/  FFMA R9, R27, R9, R8 ;  /* 0x000000091b097223 */ /* 0x002fc80000000008 */
[----:B--2---:R-:W-:-:S04]  /*0980*/  FFMA R10, R12, R10, R9 ;  /* 0x0000000a0c0a7223 */ /* 0x004fc80000000009 */
[----:B------:R-:W-:Y:S01]  /*0990*/  FFMA R27, R29, R11, R10 ;  /* 0x0000000b1d1b7223 */ /* 0x000fe2000000000a */
[----:B------:R-:W-:Y:S06]  /*09a0*/  BRA `(.L_x_30) ;  /* 0x0000000400a47947 */ /* 0x000fec0003800000 */
.L_x_31:
[----:B------:R-:W-:Y:S01]  /*09b0*/  ISETP.GE.U32.AND P1, PT, R20, 0x10, PT ;  /* 0x000000101400780c */ /* 0x000fe20003f26070 */
[----:B------:R-:W-:-:S12]  /*09c0*/  HFMA2 R13, -RZ, RZ, 0, 0 ;  /* 0x00000000ff0d7431 */ /* 0x000fd800000001ff */
[----:B------:R-:W-:Y:S05]  /*09d0*/  @!P1 BRA `(.L_x_32) ;  /* 0x0000000000b49947 */ /* 0x000fea0003800000 */
[----:B------:R-:W-:Y:S02]  /*09e0*/  MOV R14, R0 ;  /* 0x00000000000e7202 */ /* 0x000fe40000000f00 */
[----:B------:R-:W-:Y:S02]  /*09f0*/  MOV R13, R3 ;  /* 0x00000003000d7202 */ /* 0x000fe40000000f00 */
[----:B------:R-:W-:-:S07]  /*0a00*/  MOV R12, R7 ;  /* 0x00000007000c7202 */ /* 0x000fce0000000f00 */
.L_x_33:
[----:B------:R-:W-:Y:S01]  /*0a10*/  LDS R15, [R14+-0x400] ;  /* 0xfffc00000e0f7984 */ /* 0x000fe20000000800 */
[----:B------:R-:W-:-:S03]  /*0a20*/  IADD3 R12, PT, PT, R12, 0x10, RZ ;  /* 0x000000100c0c7810 */ /* 0x000fc60007ffe0ff */
[----:B012---:R-:W0:Y:S01]  /*0a30*/  LDS.128 R8, [R13+-0x20] ;  /* 0xffffe0000d087984 */ /* 0x007e220000000c00 */
[----:B------:R-:W-:-:S03]  /*0a40*/  ISETP.NE.AND P1, PT, R12, RZ, PT ;  /* 0x000000ff0c00720c */ /* 0x000fc60003f25270 */
[----:B------:R-:W-:Y:S01]  /*0a50*/  LDS R26, [R14+-0x200] ;  /* 0xfffe00000e1a7984 */ /* 0x000fe20000000800 */
[----:B0-----:R-:W-:-:S03]  /*0a60*/  FFMA R8, R8, R15, R27 ;  /* 0x0000000f08087223 */ /* 0x001fc6000000001b */
[----:B------:R-:W0:Y:S04]  /*0a70*/  LDS R15, [R14+-0x380] ;  /* 0xfffc80000e0f7984 */ /* 0x000e280000000800 */
[----:B------:R-:W-:Y:S01]  /*0a80*/  LDS R27, [R14+0x380] ;  /* 0x000380000e1b7984 */ /* 0x000fe20000000800 */
[----:B0-----:R-:W-:-:S03]  /*0a90*/  FFMA R9, R15, R9, R8 ;  /* 0x000000090f097223 */ /* 0x001fc60000000008 */
[----:B------:R-:W0:Y:S04]  /*0aa0*/  LDS R8, [R14+-0x300] ;  /* 0xfffd00000e087984 */ /* 0x000e280000000800 */
[----:B------:R-:W1:Y:S01]  /*0ab0*/  LDS R15, [R14+-0x280] ;  /* 0xfffd80000e0f7984 */ /* 0x000e620000000800 */
[----:B0-----:R-:W-:-:S04]  /*0ac0*/  FFMA R8, R8, R10, R9 ;  /* 0x0000000a08087223 */ /* 0x001fc80000000009 */
[----:B-1----:R-:W-:Y:S02]  /*0ad0*/  FFMA R15, R15, R11, R8 ;  /* 0x0000000b0f0f7223 */ /* 0x002fe40000000008 */
[----:B------:R-:W0:Y:S02]  /*0ae0*/  LDS.128 R8, [R13+-0x10] ;  /* 0xfffff0000d087984 */ /* 0x000e240000000c00 */
[----:B0-----:R-:W-:Y:S02]  /*0af0*/  FFMA R8, R8, R26, R15 ;  /* 0x0000001a08087223 */ /* 0x001fe4000000000f */
[----:B------:R-:W0:Y:S04]  /*0b00*/  LDS R15, [R14+-0x180] ;  /* 0xfffe80000e0f7984 */ /* 0x000e280000000800 */
[----:B------:R-:W-:Y:S01]  /*0b10*/  LDS R26, [R14] ;  /* 0x000000000e1a7984 */ /* 0x000fe20000000800 */
[----:B0-----:R-:W-:-:S03]  /*0b20*/  FFMA R9, R15, R9, R8 ;  /* 0x000000090f097223 */ /* 0x001fc60000000008 */
[----:B------:R-:W0:Y:S04]  /*0b30*/  LDS R8, [R14+-0x100] ;  /* 0xffff00000e087984 */ /* 0x000e280000000800 */
[----:B------:R-:W1:Y:S01]  /*0b40*/  LDS R15, [R14+-0x80] ;  /* 0xffff80000e0f7984 */ /* 0x000e620000000800 */
[----:B0-----:R-:W-:-:S04]  /*0b50*/  FFMA R8, R8, R10, R9 ;  /* 0x0000000a08087223 */ /* 0x001fc80000000009 */
[----:B-1----:R-:W-:Y:S02]  /*0b60*/  FFMA R15, R15, R11, R8 ;  /* 0x0000000b0f0f7223 */ /* 0x002fe40000000008 */
[----:B------:R-:W0:Y:S02]  /*0b70*/  LDS.128 R8, [R13] ;  /* 0x000000000d087984 */ /* 0x000e240000000c00 */
[----:B0-----:R-:W-:Y:S02]  /*0b80*/  FFMA R8, R8, R26, R15 ;  /* 0x0000001a08087223 */ /* 0x001fe4000000000f */
[----:B------:R-:W0:Y:S04]  /*0b90*/  LDS R15, [R14+0x80] ;  /* 0x000080000e0f7984 */ /* 0x000e280000000800 */
[----:B------:R-:W-:Y:S01]  /*0ba0*/  LDS R26, [R14+0x200] ;  /* 0x000200000e1a7984 */ /* 0x000fe20000000800 */
[----:B0-----:R-:W-:-:S03]  /*0bb0*/  FFMA R9, R15, R9, R8 ;  /* 0x000000090f097223 */ /* 0x001fc60000000008 */
[----:B------:R-:W0:Y:S04]  /*0bc0*/  LDS R8, [R14+0x100] ;  /* 0x000100000e087984 */ /* 0x000e280000000800 */
[----:B------:R-:W1:Y:S01]  /*0bd0*/  LDS R15, [R14+0x180] ;  /* 0x000180000e0f7984 */ /* 0x000e620000000800 */
[----:B0-----:R-:W-:-:S04]  /*0be0*/  FFMA R8, R8, R10, R9 ;  /* 0x0000000a08087223 */ /* 0x001fc80000000009 */
[----:B-1----:R-:W-:Y:S02]  /*0bf0*/  FFMA R15, R15, R11, R8 ;  /* 0x0000000b0f0f7223 */ /* 0x002fe40000000008 */
[----:B------:R0:W1:Y:S02]  /*0c00*/  LDS.128 R8, [R13+0x10] ;  /* 0x000010000d087984 */ /* 0x0000640000000c00 */
[----:B0-----:R-:W-:Y:S01]  /*0c10*/  IADD3 R13, PT, PT, R13, 0x40, RZ ;  /* 0x000000400d0d7810 */ /* 0x001fe20007ffe0ff */
[----:B-1----:R-:W-:Y:S02]  /*0c20*/  FFMA R8, R8, R26, R15 ;  /* 0x0000001a08087223 */ /* 0x002fe4000000000f */
[----:B------:R-:W0:Y:S04]  /*0c30*/  LDS R15, [R14+0x280] ;  /* 0x000280000e0f7984 */ /* 0x000e280000000800 */
[----:B------:R1:W2:Y:S02]  /*0c40*/  LDS R26, [R14+0x300] ;  /* 0x000300000e1a7984 */ /* 0x0002a40000000800 */
[----:B-1----:R-:W-:Y:S01]  /*0c50*/  IADD3 R14, PT, PT, R14, 0x800, RZ ;  /* 0x000008000e0e7810 */ /* 0x002fe20007ffe0ff */
[----:B0-----:R-:W-:-:S04]  /*0c60*/  FFMA R9, R15, R9, R8 ;  /* 0x000000090f097223 */ /* 0x001fc80000000008 */
[----:B--2---:R-:W-:-:S04]  /*0c70*/  FFMA R10, R26, R10, R9 ;  /* 0x0000000a1a0a7223 */ /* 0x004fc80000000009 */
[----:B------:R-:W-:Y:S01]  /*0c80*/  FFMA R27, R27, R11, R10 ;  /* 0x0000000b1b1b7223 */ /* 0x000fe2000000000a */
[----:B------:R-:W-:Y:S06]  /*0c90*/  @P1 BRA `(.L_x_33) ;  /* 0xfffffffc005c1947 */ /* 0x000fec000383ffff */
[----:B------:R-:W-:-:S07]  /*0ca0*/  MOV R13, R17 ;  /* 0x00000011000d7202 */ /* 0x000fce0000000f00 */
.L_x_32:
[----:B------:R-:W-:-:S13]  /*0cb0*/  ISETP.NE.AND P1, PT, R19, RZ, PT ;  /* 0x000000ff1300720c */ /* 0x000fda0003f25270 */
[----:B------:R-:W-:Y:S05]  /*0cc0*/  @!P1 BRA `(.L_x_30) ;  /* 0x0000000000dc9947 */ /* 0x000fea0003800000 */
[----:B------:R-:W-:Y:S02]  /*0cd0*/  IADD3 R8, PT, PT, R19, -0x1, RZ ;  /* 0xffffffff13087810 */ /* 0x000fe40007ffe0ff */
[----:B------:R-:W-:Y:S02]  /*0ce0*/  ISETP.NE.AND P2, PT, R18, RZ, PT ;  /* 0x000000ff1200720c */ /* 0x000fe40003f45270 */
[----:B------:R-:W-:-:S13]  /*0cf0*/  ISETP.GE.U32.AND P1, PT, R8, 0x7, PT ;  /* 0x000000070800780c */ /* 0x000fda0003f26070 */
[----:B------:R-:W-:Y:S05]  /*0d00*/  @!P1 BRA `(.L_x_34) ;  /* 0x0000000000549947 */ /* 0x000fea0003800000 */
[C---:B------:R-:W-:Y:S02]  /*0d10*/  LEA R12, R13.reuse, R2, 0x7 ;  /* 0x000000020d0c7211 */ /* 0x040fe400078e38ff */
[C---:B------:R-:W-:Y:S02]  /*0d20*/  LEA R14, R13.reuse, R6, 0x2 ;  /* 0x000000060d0e7211 */ /* 0x040fe400078e10ff */
[----:B------:R-:W-:Y:S01]  /*0d30*/  IADD3 R13, PT, PT, R13, 0x8, RZ ;  /* 0x000000080d0d7810 */ /* 0x000fe20007ffe0ff */
[----:B------:R-:W-:Y:S04]  /*0d40*/  LDS R15, [R12] ;  /* 0x000000000c0f7984 */ /* 0x000fe80000000800 */
[----:B012---:R-:W0:Y:S04]  /*0d50*/  LDS.128 R8, [R14] ;  /* 0x000000000e087984 */ /* 0x007e280000000c00 */
[----:B------:R-:W-:Y:S04]  /*0d60*/  LDS R28, [R12+0x280] ;  /* 0x000280000c1c7984 */ /* 0x000fe80000000800 */
[----:B------:R-:W-:Y:S01]  /*0d70*/  LDS R26, [R12+0x380] ;  /* 0x000380000c1a7984 */ /* 0x000fe20000000800 */
[----:B0-----:R-:W-:-:S03]  /*0d80*/  FFMA R8, R8, R15, R27 ;  /* 0x0000000f08087223 */ /* 0x001fc6000000001b */
[----:B------:R-:W0:Y:S04]  /*0d90*/  LDS R15, [R12+0x80] ;  /* 0x000080000c0f7984 */ /* 0x000e280000000800 */
[----:B------:R-:W-:Y:S01]  /*0da0*/  LDS R27, [R12+0x180] ;  /* 0x000180000c1b7984 */ /* 0x000fe20000000800 */
[----:B0-----:R-:W-:-:S03]  /*0db0*/  FFMA R9, R15, R9, R8 ;  /* 0x000000090f097223 */ /* 0x001fc60000000008 */
[----:B------:R-:W0:Y:S04]  /*0dc0*/  LDS R8, [R12+0x100] ;  /* 0x000100000c087984 */ /* 0x000e280000000800 */
[----:B------:R-:W-:Y:S01]  /*0dd0*/  LDS R15, [R12+0x200] ;  /* 0x000200000c0f7984 */ /* 0x000fe20000000800 */
[----:B0-----:R-:W-:-:S04]  /*0de0*/  FFMA R8, R8, R10, R9 ;  /* 0x0000000a08087223 */ /* 0x001fc80000000009 */
[----:B------:R-:W-:Y:S02]  /*0df0*/  FFMA R29, R27, R11, R8 ;  /* 0x0000000b1b1d7223 */ /* 0x000fe40000000008 */
[----:B------:R-:W0:Y:S04]  /*0e00*/  LDS.128 R8, [R14+0x10] ;  /* 0x000010000e087984 */ /* 0x000e280000000c00 */
[----:B------:R-:W1:Y:S01]  /*0e10*/  LDS R27, [R12+0x300] ;  /* 0x000300000c1b7984 */ /* 0x000e620000000800 */
[----:B0-----:R-:W-:-:S04]  /*0e20*/  FFMA R8, R8, R15, R29 ;  /* 0x0000000f08087223 */ /* 0x001fc8000000001d */
[----:B------:R-:W-:-:S04]  /*0e30*/  FFMA R8, R28, R9, R8 ;  /* 0x000000091c087223 */ /* 0x000fc80000000008 */
[----:B-1----:R-:W-:-:S04]  /*0e40*/  FFMA R27, R27, R10, R8 ;  /* 0x0000000a1b1b7223 */ /* 0x002fc80000000008 */
[----:B------:R-:W-:-:S07]  /*0e50*/  FFMA R27, R26, R11, R27 ;  /* 0x0000000b1a1b7223 */ /* 0x000fce000000001b */
.L_x_34:
[----:B------:R-:W-:Y:S05]  /*0e60*/  @!P2 BRA `(.L_x_30) ;  /* 0x000000000074a947 */ /* 0x000fea0003800000 */
[----:B------:R-:W-:Y:S02]  /*0e70*/  IADD3 R8, PT, PT, R18, -0x1, RZ ;  /* 0xffffffff12087810 */ /* 0x000fe40007ffe0ff */
[----:B------:R-:W-:Y:S02]  /*0e80*/  ISETP.NE.AND P2, PT, R16, RZ, PT ;  /* 0x000000ff1000720c */ /* 0x000fe40003f45270 */
[----:B------:R-:W-:-:S13]  /*0e90*/  ISETP.GE.U32.AND P1, PT, R8, 0x3, PT ;  /* 0x000000030800780c */ /* 0x000fda0003f26070 */
[----:B------:R-:W-:Y:S05]  /*0ea0*/  @!P1 BRA `(.L_x_35) ;  /* 0x0000000000309947 */ /* 0x000fea0003800000 */
[C---:B------:R-:W-:Y:S02]  /*0eb0*/  LEA R8, R13.reuse, R6, 0x2 ;  /* 0x000000060d087211 */ /* 0x040fe400078e10ff */
[C---:B------:R-:W-:Y:S02]  /*0ec0*/  LEA R12, R13.reuse, R2, 0x7 ;  /* 0x000000020d0c7211 */ /* 0x040fe400078e38ff */
[----:B------:R-:W-:Y:S02]  /*0ed0*/  IADD3 R13, PT, PT, R13, 0x4, RZ ;  /* 0x000000040d0d7810 */ /* 0x000fe40007ffe0ff */
[----:B012---:R-:W-:Y:S04]  /*0ee0*/  LDS.128 R8, [R8] ;  /* 0x0000000008087984 */ /* 0x007fe80000000c00 */
[----:B------:R-:W0:Y:S04]  /*0ef0*/  LDS R14, [R12] ;  /* 0x000000000c0e7984 */ /* 0x000e280000000800 */
[----:B------:R-:W1:Y:S04]  /*0f00*/  LDS R15, [R12+0x80] ;  /* 0x000080000c0f7984 */ /* 0x000e680000000800 */
[----:B------:R-:W2:Y:S01]  /*0f10*/  LDS R26, [R12+0x100] ;  /* 0x000100000c1a7984 */ /* 0x000ea20000000800 */
[----:B0-----:R-:W-:-:S03]  /*0f20*/  FFMA R14, R8, R14, R27 ;  /* 0x0000000e080e7223 */ /* 0x001fc6000000001b */
[----:B------:R-:W0:Y:S01]  /*0f30*/  LDS R27, [R12+0x180] ;  /* 0x000180000c1b7984 */ /* 0x000e220000000800 */
[----:B-1----:R-:W-:-:S04]  /*0f40*/  FFMA R9, R15, R9, R14 ;  /* 0x000000090f097223 */ /* 0x002fc8000000000e */
[----:B--2---:R-:W-:-:S04]  /*0f50*/  FFMA R10, R26, R10, R9 ;  /* 0x0000000a1a0a7223 */ /* 0x004fc80000000009 */
[----:B0-----:R-:W-:-:S07]  /*0f60*/  FFMA R27, R27, R11, R10 ;  /* 0x0000000b1b1b7223 */ /* 0x001fce000000000a */
.L_x_35:
[----:B------:R-:W-:Y:S05]  /*0f70*/  @!P2 BRA `(.L_x_30) ;  /* 0x000000000030a947 */ /* 0x000fea0003800000 */
[C---:B------:R-:W-:Y:S02]  /*0f80*/  LEA R8, R13.reuse, R6, 0x2 ;  /* 0x000000060d087211 */ /* 0x040fe400078e10ff */
[----:B------:R-:W-:Y:S02]  /*0f90*/  LEA R13, R13, R2, 0x7 ;  /* 0x000000020d0d7211 */ /* 0x000fe400078e38ff */
[----:B------:R-:W-:Y:S02]  /*0fa0*/  ISETP.NE.AND P1, PT, R16, 0x1, PT ;  /* 0x000000011000780c */ /* 0x000fe40003f25270 */
[----:B012---:R-:W-:Y:S04]  /*0fb0*/  LDS.128 R8, [R8] ;  /* 0x0000000008087984 */ /* 0x007fe80000000c00 */
[----:B------:R-:W0:Y:S02]  /*0fc0*/  LDS R12, [R13] ;  /* 0x000000000d0c7984 */ /* 0x000e240000000800 */
[----:B0-----:R-:W-:-:S05]  /*0fd0*/  FFMA R27, R8, R12, R27 ;  /* 0x0000000c081b7223 */ /* 0x001fca000000001b */
[----:B------:R-:W-:Y:S05]  /*0fe0*/  @!P1 BRA `(.L_x_30) ;  /* 0x0000000000149947 */ /* 0x000fea0003800000 */
[----:B------:R-:W-:Y:S01]  /*0ff0*/  ISETP.NE.AND P1, PT, R16, 0x2, PT ;  /* 0x000000021000780c */ /* 0x000fe20003f25270 */
[----:B------:R-:W0:-:S12]  /*1000*/  LDS R8, [R13+0x80] ;  /* 0x000080000d087984 */ /* 0x000e180000000800 */
[----:B------:R-:W1:Y:S01]  /*1010*/  @P1 LDS R12, [R13+0x100] ;  /* 0x000100000d0c1984 */ /* 0x000e620000000800 */
[----:B0-----:R-:W-:-:S04]  /*1020*/  FFMA R27, R8, R9, R27 ;  /* 0x00000009081b7223 */ /* 0x001fc8000000001b */
[----:B-1----:R-:W-:-:S07]  /*1030*/  @P1 FFMA R27, R12, R10, R27 ;  /* 0x0000000a0c1b1223 */ /* 0x002fce000000001b */
.L_x_30:
[----:B------:R-:W-:Y:S05]  /*1040*/  BSYNC.RECONVERGENT B0 ;  /* 0x0000000000007941 */ /* 0x000fea0003800200 */
.L_x_29:
[----:B------:R-:W-:Y:S01]  /*1050*/  UIADD3 UR4, UPT, UPT, UR4, 0x1, URZ ;  /* 0x0000000104047890 */ /* 0x000fe2000fffe0ff */
[----:B------:R-:W-:Y:S01]  /*1060*/  BAR.SYNC.DEFER_BLOCKING 0x0 ;  /* 0x0000000000007b1d */ /* 0x000fe20000010000 */
[----:B------:R-:W-:Y:S02]  /*1070*/  IADD3 R25, PT, PT, R25, 0x20, RZ ;  /* 0x0000002019197810 */ /* 0x000fe40007ffe0ff */
[----:B------:R-:W-:Y:S02]  /*1080*/  IADD3 R23, PT, PT, R23, 0x20, RZ ;  /* 0x0000002017177810 */ /* 0x000fe40007ffe0ff */
[----:B------:R-:W-:-:S13]  /*1090*/  ISETP.NE.AND P1, PT, R21, UR4, PT ;  /* 0x0000000415007c0c */ /* 0x000fda000bf25270 */
[----:B------:R-:W-:Y:S05]  /*10a0*/  @P1 BRA `(.L_x_36) ;  /* 0xfffffff000741947 */ /* 0x000fea000383ffff */
.L_x_25:
[----:B------:R-:W3:Y:S02]  /*10b0*/  LDCU.64 UR6, c[0x0][0x3a0] ;  /* 0x00007400ff0677ac */ /* 0x000ee40008000a00 */
[----:B---3--:R-:W-:-:S04]  /*10c0*/  ISETP.GE.AND P0, PT, R24, UR7, PT ;  /* 0x0000000718007c0c */ /* 0x008fc8000bf06270 */
[----:B------:R-:W-:-:S13]  /*10d0*/  ISETP.GE.OR P0, PT, R22, UR6, P0 ;  /* 0x0000000616007c0c */ /* 0x000fda0008706670 */
[----:B------:R-:W-:Y:S05]  /*10e0*/  @P0 EXIT ;  /* 0x000000000000094d */ /* 0x000fea0003800000 */
[----:B------:R-:W3:Y:S01]  /*10f0*/  LDCU.U8 UR4, c[0x0][0x3ac] ;  /* 0x00007580ff0477ac */ /* 0x000ee20008000000 */
[----:B------:R-:W4:Y:S01]  /*1100*/  LDC.64 R2, c[0x0][0x390] ;  /* 0x0000e400ff027b82 */ /* 0x000f220000000a00 */
[----:B------:R-:W-:Y:S01]  /*1110*/  IMAD R5, R22, UR7, R24 ;  /* 0x0000000716057c24 */ /* 0x000fe2000f8e0218 */
[----:B---3--:R-:W-:-:S06]  /*1120*/  UPRMT UR4, UR4, 0x8880, URZ ;  /* 0x0000888004047896 */ /* 0x008fcc00080000ff */
[----:B------:R-:W-:Y:S01]  /*1130*/  ISETP.NE.AND P0, PT, RZ, UR4, PT ;  /* 0x00000004ff007c0c */ /* 0x000fe2000bf05270 */
[----:B----4-:R-:W-:-:S05]  /*1140*/  IMAD.WIDE R2, R5, 0x4, R2 ;  /* 0x0000000405027825 */ /* 0x010fca00078e0202 */
[----:B------:R3:W-:Y:S07]  /*1150*/  STG.E desc[UR8][R2.64], R27 ;  /* 0x0000001b02007986 */ /* 0x0007ee000c101908 */
[----:B------:R-:W-:Y:S05]  /*1160*/  @!P0 EXIT ;  /* 0x000000000000894d */ /* 0x000fea0003800000 */
[----:B---3--:R-:W3:Y:S01]  /*1170*/  LDC.64 R2, c[0x0][0x398] ;  /* 0x0000e600ff027b82 */ /* 0x008ee20000000a00 */
[----:B------:R-:W-:Y:S01]  /*1180*/  FMNMX R27, RZ, R27, !PT ;  /* 0x0000001bff1b7209 */ /* 0x000fe20007800000 */
[----:B---3--:R-:W-:-:S05]  /*1190*/  IMAD.WIDE R2, R5, 0x4, R2 ;  /* 0x0000000405027825 */ /* 0x008fca00078e0202 */
[----:B------:R-:W-:Y:S01]  /*11a0*/  STG.E desc[UR8][R2.64], R27 ;  /* 0x0000001b02007986 */ /* 0x000fe2000c101908 */
[----:B------:R-:W-:Y:S05]  /*11b0*/  EXIT ;  /* 0x000000000000794d */ /* 0x000fea0003800000 */
.L_x_37:
        /* <DEDUP_REMOVED lines=12> */
.L_x_46:


//--------------------- .nv.shared.reserved.0     --------------------------
	.section	.nv.shared.reserved.0,"aw",@nobits
	.weak		__nv_reservedSMEM_offset_0_alias
	.size		__nv_reservedSMEM_offset_0_alias, 0, 64
	.other		__nv_reservedSMEM_offset_0_alias,@"STO_CUDA_RESERVED_SHARED STV_DEFAULT"
__nv_reservedSMEM_offset_0_alias:
	.zero		0
	.zero		64


//--------------------- .nv.shared._Z17update_deltas_gpuPfS_iiS_iif --------------------------
	.section	.nv.shared._Z17update_deltas_gpuPfS_iiS_iif,"aw",@nobits
	.sectionflags	@""
	.align	4
.nv.shared._Z17update_deltas_gpuPfS_iiS_iif:
	.zero		1280


//--------------------- .nv.shared._Z22blocked_gpu_matrixmultPfS_S_S_iiib --------------------------
	.section	.nv.shared._Z22blocked_gpu_matrixmultPfS_S_S_iiib,"aw",@nobits
	.sectionflags	@""
	.align	4
.nv.shared._Z22blocked_gpu_matrixmultPfS_S_S_iiib:
	.zero		9216


//--------------------- .nv.constant0._Z24calc_xentropy_derivativePfiiS_S_ --------------------------
	.section	.nv.constant0._Z24calc_xentropy_derivativePfiiS_S_,"a",@progbits
	.sectionflags	@""
	.align	4
.nv.constant0._Z24calc_xentropy_derivativePfiiS_S_:
	.zero		928


//--------------------- .nv.constant0._Z21update_weights_biasesPfS_fii --------------------------
	.section	.nv.constant0._Z21update_weights_biasesPfS_fii,"a",@progbits
	.sectionflags	@""
	.align	4
.nv.constant0._Z21update_weights_biasesPfS_fii:
	.zero		924


//--------------------- .nv.constant0._Z17update_deltas_gpuPfS_iiS_iif --------------------------
	.section	.nv.constant0._Z17update_deltas_gpuPfS_iiS_iif,"a",@progbits
	.sectionflags	@""
	.align	4
.nv.constant0._Z17update_deltas_gpuPfS_iiS_iif:
	.zero		940


//--------------------- .nv.constant0._Z25crossentropy_output_layerPfiiS_S_ --------------------------
	.section	.nv.constant0._Z25crossentropy_output_layerPfiiS_S_,"a",@progbits
	.sectionflags	@""
	.align	4
.nv.constant0._Z25crossentropy_output_layerPfiiS_S_:
	.zero		928


//--------------------- .nv.constant0._Z20softmax_output_layerPfS_iiS_S_ --------------------------
	.section	.nv.constant0._Z20softmax_output_layerPfS_iiS_S_,"a",@progbits
	.sectionflags	@""
	.align	4
.nv.constant0._Z20softmax_output_layerPfS_iiS_S_:
	.zero		936


//--------------------- .nv.constant0._Z21calc_sum_output_layerPfiiS_S_ --------------------------
	.section	.nv.constant0._Z21calc_sum_output_layerPfiiS_S_,"a",@progbits
	.sectionflags	@""
	.align	4
.nv.constant0._Z21calc_sum_output_layerPfiiS_S_:
	.zero		928


//--------------------- .nv.constant0._Z21calc_max_output_layerPfiiS_ --------------------------
	.section	.nv.constant0._Z21calc_max_output_layerPfiiS_,"a",@progbits
	.sectionflags	@""
	.align	4
.nv.constant0._Z21calc_max_output_layerPfiiS_:
	.zero		920


//--------------------- .nv.constant0._Z22blocked_gpu_matrixmultPfS_S_S_iiib --------------------------
	.section	.nv.constant0._Z22blocked_gpu_matrixmultPfS_S_S_iiib,"a",@progbits
	.sectionflags	@""
	.align	4
.nv.constant0._Z22blocked_gpu_matrixmultPfS_S_S_iiib:
	.zero		941


//--------------------- SYMBOLS --------------------------

	.type		.nv.reservedSmem.offset0,@object
	.size		.nv.reservedSmem.offset0,0x4
	.type		.nv.reservedSmem.cap,@object
	.size		.nv.reservedSmem.cap,0x4
